//
// Generated by NVIDIA NVVM Compiler
//
// Compiler Build ID: CL-36424714
// Cuda compilation tools, release 13.0, V13.0.88
// Based on NVVM 20.0.0
//

.version 9.0
.target sm_100
.address_size 64

	// .globl	_Z17mediasmatriznaivePdS_
// _ZZ16mediasmatrizfastPdS_E5cache has been demoted

.visible .entry _Z17mediasmatriznaivePdS_(
	.param .u64 .ptr .align 1 _Z17mediasmatriznaivePdS__param_0,
	.param .u64 .ptr .align 1 _Z17mediasmatriznaivePdS__param_1
)
{
	.reg .pred 	%p<3>;
	.reg .b32 	%r<7>;
	.reg .b64 	%rd<13>;
	.reg .b64 	%fd<69>;

	ld.param.u64 	%rd4, [_Z17mediasmatriznaivePdS__param_0];
	ld.param.u64 	%rd5, [_Z17mediasmatriznaivePdS__param_1];
	mov.u32 	%r1, %ctaid.x;
	setp.gt.u32 	%p1, %r1, 1023;
	@%p1 bra 	$L__BB0_4;
	mul.lo.s32 	%r5, %r1, 10240;
	mul.wide.u32 	%rd6, %r5, 8;
	cvta.to.global.u64 	%rd7, %rd4;
	add.s64 	%rd8, %rd6, %rd7;
	add.s64 	%rd12, %rd8, 128;
	mov.b32 	%r6, 0;
	mov.f64 	%fd68, 0d0000000000000000;
$L__BB0_2:
	ld.global.f64 	%fd4, [%rd12+-128];
	add.f64 	%fd5, %fd68, %fd4;
	ld.global.f64 	%fd6, [%rd12+-120];
	add.f64 	%fd7, %fd5, %fd6;
	ld.global.f64 	%fd8, [%rd12+-112];
	add.f64 	%fd9, %fd7, %fd8;
	ld.global.f64 	%fd10, [%rd12+-104];
	add.f64 	%fd11, %fd9, %fd10;
	ld.global.f64 	%fd12, [%rd12+-96];
	add.f64 	%fd13, %fd11, %fd12;
	ld.global.f64 	%fd14, [%rd12+-88];
	add.f64 	%fd15, %fd13, %fd14;
	ld.global.f64 	%fd16, [%rd12+-80];
	add.f64 	%fd17, %fd15, %fd16;
	ld.global.f64 	%fd18, [%rd12+-72];
	add.f64 	%fd19, %fd17, %fd18;
	ld.global.f64 	%fd20, [%rd12+-64];
	add.f64 	%fd21, %fd19, %fd20;
	ld.global.f64 	%fd22, [%rd12+-56];
	add.f64 	%fd23, %fd21, %fd22;
	ld.global.f64 	%fd24, [%rd12+-48];
	add.f64 	%fd25, %fd23, %fd24;
	ld.global.f64 	%fd26, [%rd12+-40];
	add.f64 	%fd27, %fd25, %fd26;
	ld.global.f64 	%fd28, [%rd12+-32];
	add.f64 	%fd29, %fd27, %fd28;
	ld.global.f64 	%fd30, [%rd12+-24];
	add.f64 	%fd31, %fd29, %fd30;
	ld.global.f64 	%fd32, [%rd12+-16];
	add.f64 	%fd33, %fd31, %fd32;
	ld.global.f64 	%fd34, [%rd12+-8];
	add.f64 	%fd35, %fd33, %fd34;
	ld.global.f64 	%fd36, [%rd12];
	add.f64 	%fd37, %fd35, %fd36;
	ld.global.f64 	%fd38, [%rd12+8];
	add.f64 	%fd39, %fd37, %fd38;
	ld.global.f64 	%fd40, [%rd12+16];
	add.f64 	%fd41, %fd39, %fd40;
	ld.global.f64 	%fd42, [%rd12+24];
	add.f64 	%fd43, %fd41, %fd42;
	ld.global.f64 	%fd44, [%rd12+32];
	add.f64 	%fd45, %fd43, %fd44;
	ld.global.f64 	%fd46, [%rd12+40];
	add.f64 	%fd47, %fd45, %fd46;
	ld.global.f64 	%fd48, [%rd12+48];
	add.f64 	%fd49, %fd47, %fd48;
	ld.global.f64 	%fd50, [%rd12+56];
	add.f64 	%fd51, %fd49, %fd50;
	ld.global.f64 	%fd52, [%rd12+64];
	add.f64 	%fd53, %fd51, %fd52;
	ld.global.f64 	%fd54, [%rd12+72];
	add.f64 	%fd55, %fd53, %fd54;
	ld.global.f64 	%fd56, [%rd12+80];
	add.f64 	%fd57, %fd55, %fd56;
	ld.global.f64 	%fd58, [%rd12+88];
	add.f64 	%fd59, %fd57, %fd58;
	ld.global.f64 	%fd60, [%rd12+96];
	add.f64 	%fd61, %fd59, %fd60;
	ld.global.f64 	%fd62, [%rd12+104];
	add.f64 	%fd63, %fd61, %fd62;
	ld.global.f64 	%fd64, [%rd12+112];
	add.f64 	%fd65, %fd63, %fd64;
	ld.global.f64 	%fd66, [%rd12+120];
	add.f64 	%fd68, %fd65, %fd66;
	add.s32 	%r6, %r6, 32;
	add.s64 	%rd12, %rd12, 256;
	setp.ne.s32 	%p2, %r6, 10240;
	@%p2 bra 	$L__BB0_2;
	div.rn.f64 	%fd67, %fd68, 0d40C4000000000000;
	cvta.to.global.u64 	%rd9, %rd5;
	mul.wide.u32 	%rd10, %r1, 8;
	add.s64 	%rd11, %rd9, %rd10;
	st.global.f64 	[%rd11], %fd67;
$L__BB0_4:
	ret;

}
	// .globl	_Z16mediasmatrizfastPdS_
.visible .entry _Z16mediasmatrizfastPdS_(
	.param .u64 .ptr .align 1 _Z16mediasmatrizfastPdS__param_0,
	.param .u64 .ptr .align 1 _Z16mediasmatrizfastPdS__param_1
)
{
	.reg .pred 	%p<12>;
	.reg .b32 	%r<40>;
	.reg .b32 	%f<47>;
	.reg .b64 	%rd<21>;
	.reg .b64 	%fd<94>;
	// demoted variable
	.shared .align 8 .b8 _ZZ16mediasmatrizfastPdS_E5cache[256];
	ld.param.u64 	%rd7, [_Z16mediasmatrizfastPdS__param_0];
	ld.param.u64 	%rd6, [_Z16mediasmatrizfastPdS__param_1];
	cvta.to.global.u64 	%rd1, %rd7;
	mov.u32 	%r1, %tid.x;
	mov.u32 	%r2, %ctaid.x;
	mul.lo.s32 	%r3, %r2, 10240;
	xor.b32  	%r25, %r1, 10208;
	shr.u32 	%r26, %r25, 5;
	add.s32 	%r4, %r26, 1;
	and.b32  	%r5, %r4, 15;
	and.b32  	%r6, %r4, 368;
	mov.b32 	%r35, 0;
	mov.f32 	%f46, 0f00000000;
	mov.u32 	%r36, %r1;
$L__BB1_1:
	.pragma "nounroll";
	mov.u32 	%r7, %r36;
	add.s32 	%r27, %r7, %r3;
	mul.wide.u32 	%rd8, %r27, 8;
	add.s64 	%rd2, %rd1, %rd8;
	ld.global.f64 	%fd1, [%rd2];
	cvt.f64.f32 	%fd2, %f46;
	add.f64 	%fd3, %fd1, %fd2;
	cvt.rn.f32.f64 	%f13, %fd3;
	ld.global.f64 	%fd4, [%rd2+256];
	cvt.f64.f32 	%fd5, %f13;
	add.f64 	%fd6, %fd4, %fd5;
	cvt.rn.f32.f64 	%f14, %fd6;
	ld.global.f64 	%fd7, [%rd2+512];
	cvt.f64.f32 	%fd8, %f14;
	add.f64 	%fd9, %fd7, %fd8;
	cvt.rn.f32.f64 	%f15, %fd9;
	ld.global.f64 	%fd10, [%rd2+768];
	cvt.f64.f32 	%fd11, %f15;
	add.f64 	%fd12, %fd10, %fd11;
	cvt.rn.f32.f64 	%f16, %fd12;
	ld.global.f64 	%fd13, [%rd2+1024];
	cvt.f64.f32 	%fd14, %f16;
	add.f64 	%fd15, %fd13, %fd14;
	cvt.rn.f32.f64 	%f17, %fd15;
	ld.global.f64 	%fd16, [%rd2+1280];
	cvt.f64.f32 	%fd17, %f17;
	add.f64 	%fd18, %fd16, %fd17;
	cvt.rn.f32.f64 	%f18, %fd18;
	ld.global.f64 	%fd19, [%rd2+1536];
	cvt.f64.f32 	%fd20, %f18;
	add.f64 	%fd21, %fd19, %fd20;
	cvt.rn.f32.f64 	%f19, %fd21;
	ld.global.f64 	%fd22, [%rd2+1792];
	cvt.f64.f32 	%fd23, %f19;
	add.f64 	%fd24, %fd22, %fd23;
	cvt.rn.f32.f64 	%f20, %fd24;
	ld.global.f64 	%fd25, [%rd2+2048];
	cvt.f64.f32 	%fd26, %f20;
	add.f64 	%fd27, %fd25, %fd26;
	cvt.rn.f32.f64 	%f21, %fd27;
	ld.global.f64 	%fd28, [%rd2+2304];
	cvt.f64.f32 	%fd29, %f21;
	add.f64 	%fd30, %fd28, %fd29;
	cvt.rn.f32.f64 	%f22, %fd30;
	ld.global.f64 	%fd31, [%rd2+2560];
	cvt.f64.f32 	%fd32, %f22;
	add.f64 	%fd33, %fd31, %fd32;
	cvt.rn.f32.f64 	%f23, %fd33;
	ld.global.f64 	%fd34, [%rd2+2816];
	cvt.f64.f32 	%fd35, %f23;
	add.f64 	%fd36, %fd34, %fd35;
	cvt.rn.f32.f64 	%f24, %fd36;
	ld.global.f64 	%fd37, [%rd2+3072];
	cvt.f64.f32 	%fd38, %f24;
	add.f64 	%fd39, %fd37, %fd38;
	cvt.rn.f32.f64 	%f25, %fd39;
	ld.global.f64 	%fd40, [%rd2+3328];
	cvt.f64.f32 	%fd41, %f25;
	add.f64 	%fd42, %fd40, %fd41;
	cvt.rn.f32.f64 	%f26, %fd42;
	ld.global.f64 	%fd43, [%rd2+3584];
	cvt.f64.f32 	%fd44, %f26;
	add.f64 	%fd45, %fd43, %fd44;
	cvt.rn.f32.f64 	%f27, %fd45;
	ld.global.f64 	%fd46, [%rd2+3840];
	cvt.f64.f32 	%fd47, %f27;
	add.f64 	%fd48, %fd46, %fd47;
	cvt.rn.f32.f64 	%f46, %fd48;
	add.s32 	%r36, %r7, 512;
	add.s32 	%r35, %r35, 16;
	setp.ne.s32 	%p1, %r35, %r6;
	@%p1 bra 	$L__BB1_1;
	setp.eq.s32 	%p2, %r5, 0;
	@%p2 bra 	$L__BB1_11;
	and.b32  	%r11, %r4, 7;
	setp.lt.u32 	%p3, %r5, 8;
	@%p3 bra 	$L__BB1_5;
	ld.global.f64 	%fd49, [%rd2+4096];
	cvt.f64.f32 	%fd50, %f46;
	add.f64 	%fd51, %fd49, %fd50;
	cvt.rn.f32.f64 	%f29, %fd51;
	ld.global.f64 	%fd52, [%rd2+4352];
	cvt.f64.f32 	%fd53, %f29;
	add.f64 	%fd54, %fd52, %fd53;
	cvt.rn.f32.f64 	%f30, %fd54;
	ld.global.f64 	%fd55, [%rd2+4608];
	cvt.f64.f32 	%fd56, %f30;
	add.f64 	%fd57, %fd55, %fd56;
	cvt.rn.f32.f64 	%f31, %fd57;
	ld.global.f64 	%fd58, [%rd2+4864];
	cvt.f64.f32 	%fd59, %f31;
	add.f64 	%fd60, %fd58, %fd59;
	cvt.rn.f32.f64 	%f32, %fd60;
	ld.global.f64 	%fd61, [%rd2+5120];
	cvt.f64.f32 	%fd62, %f32;
	add.f64 	%fd63, %fd61, %fd62;
	cvt.rn.f32.f64 	%f33, %fd63;
	ld.global.f64 	%fd64, [%rd2+5376];
	cvt.f64.f32 	%fd65, %f33;
	add.f64 	%fd66, %fd64, %fd65;
	cvt.rn.f32.f64 	%f34, %fd66;
	ld.global.f64 	%fd67, [%rd2+5632];
	cvt.f64.f32 	%fd68, %f34;
	add.f64 	%fd69, %fd67, %fd68;
	cvt.rn.f32.f64 	%f35, %fd69;
	ld.global.f64 	%fd70, [%rd2+5888];
	cvt.f64.f32 	%fd71, %f35;
	add.f64 	%fd72, %fd70, %fd71;
	add.s32 	%r36, %r7, 768;
	cvt.rn.f32.f64 	%f46, %fd72;
$L__BB1_5:
	setp.eq.s32 	%p4, %r11, 0;
	@%p4 bra 	$L__BB1_11;
	and.b32  	%r14, %r4, 3;
	setp.lt.u32 	%p5, %r11, 4;
	@%p5 bra 	$L__BB1_8;
	add.s32 	%r28, %r36, %r3;
	mul.wide.u32 	%rd9, %r28, 8;
	add.s64 	%rd10, %rd1, %rd9;
	ld.global.f64 	%fd73, [%rd10];
	cvt.f64.f32 	%fd74, %f46;
	add.f64 	%fd75, %fd73, %fd74;
	cvt.rn.f32.f64 	%f37, %fd75;
	cvt.u64.u32 	%rd11, %r3;
	cvt.u64.u32 	%rd12, %r36;
	add.s64 	%rd13, %rd12, %rd11;
	shl.b64 	%rd14, %rd13, 3;
	add.s64 	%rd15, %rd1, %rd14;
	ld.global.f64 	%fd76, [%rd15+256];
	cvt.f64.f32 	%fd77, %f37;
	add.f64 	%fd78, %fd76, %fd77;
	cvt.rn.f32.f64 	%f38, %fd78;
	ld.global.f64 	%fd79, [%rd15+512];
	cvt.f64.f32 	%fd80, %f38;
	add.f64 	%fd81, %fd79, %fd80;
	cvt.rn.f32.f64 	%f39, %fd81;
	ld.global.f64 	%fd82, [%rd15+768];
	cvt.f64.f32 	%fd83, %f39;
	add.f64 	%fd84, %fd82, %fd83;
	add.s32 	%r36, %r36, 128;
	cvt.rn.f32.f64 	%f46, %fd84;
$L__BB1_8:
	setp.eq.s32 	%p6, %r14, 0;
	@%p6 bra 	$L__BB1_11;
	add.s32 	%r29, %r36, %r3;
	mul.wide.u32 	%rd16, %r29, 8;
	add.s64 	%rd20, %rd1, %rd16;
	neg.s32 	%r38, %r14;
$L__BB1_10:
	.pragma "nounroll";
	ld.global.f64 	%fd85, [%rd20];
	cvt.f64.f32 	%fd86, %f46;
	add.f64 	%fd87, %fd85, %fd86;
	cvt.rn.f32.f64 	%f46, %fd87;
	add.s64 	%rd20, %rd20, 256;
	add.s32 	%r38, %r38, 1;
	setp.ne.s32 	%p7, %r38, 0;
	@%p7 bra 	$L__BB1_10;
$L__BB1_11:
	cvt.f64.f32 	%fd88, %f46;
	shl.b32 	%r30, %r1, 3;
	mov.u32 	%r31, _ZZ16mediasmatrizfastPdS_E5cache;
	add.s32 	%r20, %r31, %r30;
	st.shared.f64 	[%r20], %fd88;
	bar.sync 	0;
	mov.u32 	%r39, %ntid.x;
	setp.lt.u32 	%p8, %r39, 2;
	@%p8 bra 	$L__BB1_15;
$L__BB1_12:
	shr.u32 	%r23, %r39, 1;
	setp.ge.u32 	%p9, %r1, %r23;
	@%p9 bra 	$L__BB1_14;
	shl.b32 	%r32, %r23, 3;
	add.s32 	%r33, %r20, %r32;
	ld.shared.f64 	%fd89, [%r33];
	ld.shared.f64 	%fd90, [%r20];
	add.f64 	%fd91, %fd89, %fd90;
	st.shared.f64 	[%r20], %fd91;
$L__BB1_14:
	bar.sync 	0;
	setp.gt.u32 	%p10, %r39, 3;
	mov.u32 	%r39, %r23;
	@%p10 bra 	$L__BB1_12;
$L__BB1_15:
	setp.ne.s32 	%p11, %r1, 0;
	@%p11 bra 	$L__BB1_17;
	ld.shared.f64 	%fd92, [_ZZ16mediasmatrizfastPdS_E5cache];
	div.rn.f64 	%fd93, %fd92, 0d40C4000000000000;
	cvta.to.global.u64 	%rd17, %rd6;
	mul.wide.u32 	%rd18, %r2, 8;
	add.s64 	%rd19, %rd17, %rd18;
	st.global.f64 	[%rd19], %fd93;
$L__BB1_17:
	ret;

}


// ===== COMPILED SASS (sm_100) =====

	.target	sm_100

	.elftype	@"ET_EXEC"


//--------------------- .note.nv.tkinfo           --------------------------
	.section	.note.nv.tkinfo,"",@"SHT_NOTE"
	.sectionflags	@"SHF_NOTE_NV_TKINFO"
	.tkinfo
        /*0018*/ 	.word	0x00000002
        /*0030*/ 	.string	""
        /*0030*/ 	.string	"ptxas"
        /*0030*/ 	.string	"Cuda compilation tools, release 13.0, V13.0.88"
        /*0030*/ 	.string	"Build cuda_13.0.r13.0/compiler.36424714_0"
        /*0030*/ 	.string	"-arch sm_100 -m 64 "



//--------------------- .note.nv.cuinfo           --------------------------
	.section	.note.nv.cuinfo,"",@"SHT_NOTE"
	.sectionflags	@"SHF_NOTE_NV_CUINFO"
        /*0018*/ 	.short	0x0002
        /*001a*/ 	.short	0x0064
        /*001c*/ 	.short	0x0082
	.zero		2


//--------------------- .nv.info                  --------------------------
	.section	.nv.info,"",@"SHT_CUDA_INFO"
	.align	4


	//----- nvinfo : EIATTR_REGCOUNT
	.align		4
        /*0000*/ 	.byte	0x04, 0x2f
        /*0002*/ 	.short	(.L_1 - .L_0)
	.align		4
.L_0:
        /*0004*/ 	.word	index@(_Z17mediasmatriznaivePdS_)
        /*0008*/ 	.word	0x0000001c


	//----- nvinfo : EIATTR_FRAME_SIZE
	.align		4
.L_1:
        /*000c*/ 	.byte	0x04, 0x11
        /*000e*/ 	.short	(.L_3 - .L_2)
	.align		4
.L_2:
        /*0010*/ 	.word	index@($__internal_1_$__cuda_sm20_div_rn_f64_full)
        /*0014*/ 	.word	0x00000000


	//----- nvinfo : EIATTR_FRAME_SIZE
	.align		4
.L_3:
        /*0018*/ 	.byte	0x04, 0x11
        /*001a*/ 	.short	(.L_5 - .L_4)
	.align		4
.L_4:
        /*001c*/ 	.word	index@(_Z17mediasmatriznaivePdS_)
        /*0020*/ 	.word	0x00000000


	//----- nvinfo : EIATTR_REGCOUNT
	.align		4
.L_5:
        /*0024*/ 	.byte	0x04, 0x2f
        /*0026*/ 	.short	(.L_7 - .L_6)
	.align		4
.L_6:
        /*0028*/ 	.word	index@(_Z16mediasmatrizfastPdS_)
        /*002c*/ 	.word	0x00000020


	//----- nvinfo : EIATTR_FRAME_SIZE
	.align		4
.L_7:
        /*0030*/ 	.byte	0x04, 0x11
        /*0032*/ 	.short	(.L_9 - .L_8)
	.align		4
.L_8:
        /*0034*/ 	.word	index@($__internal_0_$__cuda_sm20_div_rn_f64_full)
        /*0038*/ 	.word	0x00000000


	//----- nvinfo : EIATTR_FRAME_SIZE
	.align		4
.L_9:
        /*003c*/ 	.byte	0x04, 0x11
        /*003e*/ 	.short	(.L_11 - .L_10)
	.align		4
.L_10:
        /*0040*/ 	.word	index@(_Z16mediasmatrizfastPdS_)
        /*0044*/ 	.word	0x00000000


	//----- nvinfo : EIATTR_MIN_STACK_SIZE
	.align		4
.L_11:
        /*0048*/ 	.byte	0x04, 0x12
        /*004a*/ 	.short	(.L_13 - .L_12)
	.align		4
.L_12:
        /*004c*/ 	.word	index@(_Z16mediasmatrizfastPdS_)
        /*0050*/ 	.word	0x00000000


	//----- nvinfo : EIATTR_MIN_STACK_SIZE
	.align		4
.L_13:
        /*0054*/ 	.byte	0x04, 0x12
        /*0056*/ 	.short	(.L_15 - .L_14)
	.align		4
.L_14:
        /*0058*/ 	.word	index@(_Z17mediasmatriznaivePdS_)
        /*005c*/ 	.word	0x00000000
.L_15:


//--------------------- .nv.compat                --------------------------
	.section	.nv.compat,"",@"SHT_CUDA_COMPAT_INFO"
	.align	4
        /*0000*/ 	.byte	0x02, 0x09, 0x00, 0x00, 0x02, 0x02, 0x01, 0x00, 0x02, 0x05, 0x05, 0x00, 0x03, 0x07, 0x01, 0x01
        /*0010*/ 	.byte	0x02, 0x03, 0x00, 0x00, 0x02, 0x06, 0x01, 0x00, 0x04, 0x0b, 0x08, 0x00, 0x01, 0x00, 0x00, 0x00
        /*0020*/ 	.byte	0x00, 0x00, 0x00, 0x00


//--------------------- .nv.info._Z16mediasmatrizfastPdS_ --------------------------
	.section	.nv.info._Z16mediasmatrizfastPdS_,"",@"SHT_CUDA_INFO"
	.sectionflags	@""
	.align	4


	//----- nvinfo : EIATTR_CUDA_API_VERSION
	.align		4
        /*0000*/ 	.byte	0x04, 0x37
        /*0002*/ 	.short	(.L_17 - .L_16)
.L_16:
        /*0004*/ 	.word	0x00000082


	//----- nvinfo : EIATTR_KPARAM_INFO
	.align		4
.L_17:
        /*0008*/ 	.byte	0x04, 0x17
        /*000a*/ 	.short	(.L_19 - .L_18)
.L_18:
        /*000c*/ 	.word	0x00000000
        /*0010*/ 	.short	0x0001
        /*0012*/ 	.short	0x0008
        /*0014*/ 	.byte	0x00, 0xf5, 0x21, 0x00


	//----- nvinfo : EIATTR_KPARAM_INFO
	.align		4
.L_19:
        /*0018*/ 	.byte	0x04, 0x17
        /*001a*/ 	.short	(.L_21 - .L_20)
.L_20:
        /*001c*/ 	.word	0x00000000
        /*0020*/ 	.short	0x0000
        /*0022*/ 	.short	0x0000
        /*0024*/ 	.byte	0x00, 0xf5, 0x21, 0x00


	//----- nvinfo : EIATTR_SPARSE_MMA_MASK
	.align		4
.L_21:
        /*0028*/ 	.byte	0x03, 0x50
        /*002a*/ 	.short	0x0000


	//----- nvinfo : EIATTR_MAXREG_COUNT
	.align		4
        /*002c*/ 	.byte	0x03, 0x1b
        /*002e*/ 	.short	0x00ff


	//----- nvinfo : EIATTR_NUM_BARRIERS
	.align		4
        /*0030*/ 	.byte	0x02, 0x4c
        /*0032*/ 	.byte	0x01
	.zero		1


	//----- nvinfo : EIATTR_MERCURY_ISA_VERSION
	.align		4
        /*0034*/ 	.byte	0x03, 0x5f
        /*0036*/ 	.short	0x0101


	//----- nvinfo : EIATTR_VRC_CTA_INIT_COUNT
	.align		4
        /*0038*/ 	.byte	0x02, 0x4a
	.zero		1
	.zero		1


	//----- nvinfo : EIATTR_EXIT_INSTR_OFFSETS
	.align		4
        /*003c*/ 	.byte	0x04, 0x1c
        /*003e*/ 	.short	(.L_23 - .L_22)


	//   ....[0]....
.L_22:
        /*0040*/ 	.word	0x00000c60


	//   ....[1]....
        /*0044*/ 	.word	0x00000e20


	//----- nvinfo : EIATTR_CRS_STACK_SIZE
	.align		4
.L_23:
        /*0048*/ 	.byte	0x04, 0x1e
        /*004a*/ 	.short	(.L_25 - .L_24)
.L_24:
        /*004c*/ 	.word	0x00000000


	//----- nvinfo : EIATTR_CBANK_PARAM_SIZE
	.align		4
.L_25:
        /*0050*/ 	.byte	0x03, 0x19
        /*0052*/ 	.short	0x0010


	//----- nvinfo : EIATTR_PARAM_CBANK
	.align		4
        /*0054*/ 	.byte	0x04, 0x0a
        /*0056*/ 	.short	(.L_27 - .L_26)
	.align		4
.L_26:
        /*0058*/ 	.word	index@(.nv.constant0._Z16mediasmatrizfastPdS_)
        /*005c*/ 	.short	0x0380
        /*005e*/ 	.short	0x0010


	//----- nvinfo : EIATTR_SW_WAR
	.align		4
.L_27:
        /*0060*/ 	.byte	0x04, 0x36
        /*0062*/ 	.short	(.L_29 - .L_28)
.L_28:
        /*0064*/ 	.word	0x00000008
.L_29:


//--------------------- .nv.info._Z17mediasmatriznaivePdS_ --------------------------
	.section	.nv.info._Z17mediasmatriznaivePdS_,"",@"SHT_CUDA_INFO"
	.sectionflags	@""
	.align	4


	//----- nvinfo : EIATTR_CUDA_API_VERSION
	.align		4
        /*0000*/ 	.byte	0x04, 0x37
        /*0002*/ 	.short	(.L_31 - .L_30)
.L_30:
        /*0004*/ 	.word	0x00000082


	//----- nvinfo : EIATTR_KPARAM_INFO
	.align		4
.L_31:
        /*0008*/ 	.byte	0x04, 0x17
        /*000a*/ 	.short	(.L_33 - .L_32)
.L_32:
        /*000c*/ 	.word	0x00000000
        /*0010*/ 	.short	0x0001
        /*0012*/ 	.short	0x0008
        /*0014*/ 	.byte	0x00, 0xf5, 0x21, 0x00


	//----- nvinfo : EIATTR_KPARAM_INFO
	.align		4
.L_33:
        /*0018*/ 	.byte	0x04, 0x17
        /*001a*/ 	.short	(.L_35 - .L_34)
.L_34:
        /*001c*/ 	.word	0x00000000
        /*0020*/ 	.short	0x0000
        /*0022*/ 	.short	0x0000
        /*0024*/ 	.byte	0x00, 0xf5, 0x21, 0x00


	//----- nvinfo : EIATTR_SPARSE_MMA_MASK
	.align		4
.L_35:
        /*0028*/ 	.byte	0x03, 0x50
        /*002a*/ 	.short	0x0000


	//----- nvinfo : EIATTR_MAXREG_COUNT
	.align		4
        /*002c*/ 	.byte	0x03, 0x1b
        /*002e*/ 	.short	0x00ff


	//----- nvinfo : EIATTR_MERCURY_ISA_VERSION
	.align		4
        /*0030*/ 	.byte	0x03, 0x5f
        /*0032*/ 	.short	0x0101


	//----- nvinfo : EIATTR_VRC_CTA_INIT_COUNT
	.align		4
        /*0034*/ 	.byte	0x02, 0x4a
	.zero		1
	.zero		1


	//----- nvinfo : EIATTR_EXIT_INSTR_OFFSETS
	.align		4
        /*0038*/ 	.byte	0x04, 0x1c
        /*003a*/ 	.short	(.L_37 - .L_36)


	//   ....[0]....
.L_36:
        /*003c*/ 	.word	0x00000030


	//   ....[1]....
        /*0040*/ 	.word	0x00000660


	//----- nvinfo : EIATTR_CRS_STACK_SIZE
	.align		4
.L_37:
        /*0044*/ 	.byte	0x04, 0x1e
        /*0046*/ 	.short	(.L_39 - .L_38)
.L_38:
        /*0048*/ 	.word	0x00000000


	//----- nvinfo : EIATTR_CBANK_PARAM_SIZE
	.align		4
.L_39:
        /*004c*/ 	.byte	0x03, 0x19
        /*004e*/ 	.short	0x0010


	//----- nvinfo : EIATTR_PARAM_CBANK
	.align		4
        /*0050*/ 	.byte	0x04, 0x0a
        /*0052*/ 	.short	(.L_41 - .L_40)
	.align		4
.L_40:
        /*0054*/ 	.word	index@(.nv.constant0._Z17mediasmatriznaivePdS_)
        /*0058*/ 	.short	0x0380
        /*005a*/ 	.short	0x0010


	//----- nvinfo : EIATTR_SW_WAR
	.align		4
.L_41:
        /*005c*/ 	.byte	0x04, 0x36
        /*005e*/ 	.short	(.L_43 - .L_42)
.L_42:
        /*0060*/ 	.word	0x00000008
.L_43:


//--------------------- .nv.callgraph             --------------------------
	.section	.nv.callgraph,"",@"SHT_CUDA_CALLGRAPH"
	.align	4
	.sectionentsize	8
	.align		4
        /*0000*/ 	.word	0x00000000
	.align		4
        /*0004*/ 	.word	0xffffffff
	.align		4
        /*0008*/ 	.word	0x00000000
	.align		4
        /*000c*/ 	.word	0xfffffffe
	.align		4
        /*0010*/ 	.word	0x00000000
	.align		4
        /*0014*/ 	.word	0xfffffffd
	.align		4
        /*0018*/ 	.word	0x00000000
	.align		4
        /*001c*/ 	.word	0xfffffffc


//--------------------- .text._Z16mediasmatrizfastPdS_ --------------------------
	.section	.text._Z16mediasmatrizfastPdS_,"ax",@progbits
	.align	128
        .global         _Z16mediasmatrizfastPdS_
        .type           _Z16mediasmatrizfastPdS_,@function
        .size           _Z16mediasmatrizfastPdS_,(.L_x_22 - _Z16mediasmatrizfastPdS_)
        .other          _Z16mediasmatrizfastPdS_,@"STO_CUDA_ENTRY STV_DEFAULT"
_Z16mediasmatrizfastPdS_:
.text._Z16mediasmatrizfastPdS_:
[----:B------:R-:W-:Y:S01]  /*0000*/  LDC R1, c[0x0][0x37c] ;  /* 0x0000df00ff017b82 */ /* 0x000fe20000000800 */
[----:B------:R-:W0:Y:S01]  /*0010*/  S2R R0, SR_TID.X ;  /* 0x0000000000007919 */ /* 0x000e220000002100 */
[----:B------:R-:W-:Y:S01]  /*0020*/  BSSY.RECONVERGENT B0, `(.L_x_0) ;  /* 0x0000053000007945 */ /* 0x000fe20003800200 */
[----:B------:R-:W-:Y:S01]  /*0030*/  IMAD.MOV.U32 R3, RZ, RZ, RZ ;  /* 0x000000ffff037224 */ /* 0x000fe200078e00ff */
[----:B------:R-:W1:Y:S01]  /*0040*/  LDCU.64 UR6, c[0x0][0x358] ;  /* 0x00006b00ff0677ac */ /* 0x000e620008000a00 */
[----:B------:R-:W2:Y:S01]  /*0050*/  S2R R2, SR_CTAID.X ;  /* 0x0000000000027919 */ /* 0x000ea20000002500 */
[----:B------:R-:W-:Y:S01]  /*0060*/  IMAD.MOV.U32 R29, RZ, RZ, RZ ;  /* 0x000000ffff1d7224 */ /* 0x000fe200078e00ff */
[----:B0-----:R-:W-:Y:S01]  /*0070*/  LOP3.LUT R4, R0, 0x27e0, RZ, 0x3c, !PT ;  /* 0x000027e000047812 */ /* 0x001fe200078e3cff */
[----:B------:R-:W-:-:S03]  /*0080*/  IMAD.MOV.U32 R26, RZ, RZ, R0 ;  /* 0x000000ffff1a7224 */ /* 0x000fc600078e0000 */
[----:B------:R-:W-:Y:S01]  /*0090*/  LEA.HI R4, R4, 0x1, RZ, 0x1b ;  /* 0x0000000104047811 */ /* 0x000fe200078fd8ff */
[----:B--2---:R-:W-:-:S03]  /*00a0*/  IMAD R5, R2, 0x2800, RZ ;  /* 0x0000280002057824 */ /* 0x004fc600078e02ff */
[C---:B------:R-:W-:Y:S02]  /*00b0*/  LOP3.LUT R27, R4.reuse, 0xf, RZ, 0xc0, !PT ;  /* 0x0000000f041b7812 */ /* 0x040fe400078ec0ff */
[----:B-1----:R-:W-:-:S07]  /*00c0*/  LOP3.LUT R28, R4, 0x170, RZ, 0xc0, !PT ;  /* 0x00000170041c7812 */ /* 0x002fce00078ec0ff */
.L_x_1:
[----:B0-----:R-:W0:Y:S01]  /*00d0*/  LDC.64 R8, c[0x0][0x380] ;  /* 0x0000e000ff087b82 */ /* 0x001e220000000a00 */
[----:B------:R-:W-:-:S04]  /*00e0*/  IMAD.IADD R7, R5, 0x1, R26 ;  /* 0x0000000105077824 */ /* 0x000fc800078e021a */
[----:B0-----:R-:W-:-:S05]  /*00f0*/  IMAD.WIDE.U32 R6, R7, 0x8, R8 ;  /* 0x0000000807067825 */ /* 0x001fca00078e0008 */
[----:B------:R-:W2:Y:S04]  /*0100*/  LDG.E.64 R16, desc[UR6][R6.64] ;  /* 0x0000000606107981 */ /* 0x000ea8000c1e1b00 */
[----:B------:R-:W3:Y:S04]  /*0110*/  LDG.E.64 R14, desc[UR6][R6.64+0x100] ;  /* 0x00010006060e7981 */ /* 0x000ee8000c1e1b00 */
[----:B------:R-:W4:Y:S04]  /*0120*/  LDG.E.64 R12, desc[UR6][R6.64+0x200] ;  /* 0x00020006060c7981 */ /* 0x000f28000c1e1b00 */
[----:B------:R-:W5:Y:S04]  /*0130*/  LDG.E.64 R10, desc[UR6][R6.64+0x300] ;  /* 0x00030006060a7981 */ /* 0x000f68000c1e1b00 */
[----:B------:R-:W5:Y:S04]  /*0140*/  LDG.E.64 R20, desc[UR6][R6.64+0x400] ;  /* 0x0004000606147981 */ /* 0x000f68000c1e1b00 */
[----:B------:R-:W5:Y:S01]  /*0150*/  LDG.E.64 R18, desc[UR6][R6.64+0x500] ;  /* 0x0005000606127981 */ /* 0x000f62000c1e1b00 */
[----:B-1----:R-:W2:Y:S02]  /*0160*/  F2F.F64.F32 R24, R29 ;  /* 0x0000001d00187310 */ /* 0x002ea40000201800 */
[----:B--2---:R-:W-:Y:S01]  /*0170*/  DADD R24, R16, R24 ;  /* 0x0000000010187229 */ /* 0x004fe20000000018 */
[----:B------:R-:W2:Y:S05]  /*0180*/  LDG.E.64 R16, desc[UR6][R6.64+0x600] ;  /* 0x0006000606107981 */ /* 0x000eaa000c1e1b00 */
[----:B------:R-:W0:Y:S08]  /*0190*/  F2F.F32.F64 R29, R24 ;  /* 0x00000018001d7310 */ /* 0x000e300000301000 */
[----:B0-----:R-:W3:Y:S02]  /*01a0*/  F2F.F64.F32 R22, R29 ;  /* 0x0000001d00167310 */ /* 0x001ee40000201800 */
[----:B---3--:R-:W-:Y:S01]  /*01b0*/  DADD R22, R14, R22 ;  /* 0x000000000e167229 */ /* 0x008fe20000000016 */
[----:B------:R-:W3:Y:S09]  /*01c0*/  LDG.E.64 R14, desc[UR6][R6.64+0x700] ;  /* 0x00070006060e7981 */ /* 0x000ef2000c1e1b00 */
[----:B------:R-:W0:Y:S08]  /*01d0*/  F2F.F32.F64 R22, R22 ;  /* 0x0000001600167310 */ /* 0x000e300000301000 */
[----:B0-----:R-:W4:Y:S02]  /*01e0*/  F2F.F64.F32 R24, R22 ;  /* 0x0000001600187310 */ /* 0x001f240000201800 */
[----:B----4-:R-:W-:Y:S01]  /*01f0*/  DADD R24, R12, R24 ;  /* 0x000000000c187229 */ /* 0x010fe20000000018 */
[----:B------:R-:W4:Y:S05]  /*0200*/  LDG.E.64 R12, desc[UR6][R6.64+0x800] ;  /* 0x00080006060c7981 */ /* 0x000f2a000c1e1b00 */
[----:B------:R-:W0:Y:S08]  /*0210*/  F2F.F32.F64 R29, R24 ;  /* 0x00000018001d7310 */ /* 0x000e300000301000 */
[----:B0-----:R-:W5:Y:S02]  /*0220*/  F2F.F64.F32 R22, R29 ;  /* 0x0000001d00167310 */ /* 0x001f640000201800 */
[----:B-----5:R-:W-:Y:S01]  /*0230*/  DADD R22, R10, R22 ;  /* 0x000000000a167229 */ /* 0x020fe20000000016 */
[----:B------:R-:W5:Y:S05]  /*0240*/  LDG.E.64 R10, desc[UR6][R6.64+0x900] ;  /* 0x00090006060a7981 */ /* 0x000f6a000c1e1b00 */
[----:B------:R-:W0:Y:S08]  /*0250*/  F2F.F32.F64 R29, R22 ;  /* 0x00000016001d7310 */ /* 0x000e300000301000 */
[----:B0-----:R-:W0:Y:S02]  /*0260*/  F2F.F64.F32 R24, R29 ;  /* 0x0000001d00187310 */ /* 0x001e240000201800 */
[----:B0-----:R-:W-:Y:S01]  /*0270*/  DADD R24, R20, R24 ;  /* 0x0000000014187229 */ /* 0x001fe20000000018 */
[----:B------:R-:W5:Y:S05]  /*0280*/  LDG.E.64 R20, desc[UR6][R6.64+0xa00] ;  /* 0x000a000606147981 */ /* 0x000f6a000c1e1b00 */
[----:B------:R-:W0:Y:S08]  /*0290*/  F2F.F32.F64 R29, R24 ;  /* 0x00000018001d7310 */ /* 0x000e300000301000 */
[----:B0-----:R-:W0:Y:S02]  /*02a0*/  F2F.F64.F32 R22, R29 ;  /* 0x0000001d00167310 */ /* 0x001e240000201800 */
[----:B0-----:R-:W-:Y:S01]  /*02b0*/  DADD R22, R18, R22 ;  /* 0x0000000012167229 */ /* 0x001fe20000000016 */
[----:B------:R-:W5:Y:S05]  /*02c0*/  LDG.E.64 R18, desc[UR6][R6.64+0xb00] ;  /* 0x000b000606127981 */ /* 0x000f6a000c1e1b00 */
[----:B------:R-:W0:Y:S08]  /*02d0*/  F2F.F32.F64 R29, R22 ;  /* 0x00000016001d7310 */ /* 0x000e300000301000 */
[----:B0-----:R-:W2:Y:S02]  /*02e0*/  F2F.F64.F32 R24, R29 ;  /* 0x0000001d00187310 */ /* 0x001ea40000201800 */
[----:B--2---:R-:W-:Y:S01]  /*02f0*/  DADD R24, R16, R24 ;  /* 0x0000000010187229 */ /* 0x004fe20000000018 */
[----:B------:R-:W2:Y:S05]  /*0300*/  LDG.E.64 R16, desc[UR6][R6.64+0xc00] ;  /* 0x000c000606107981 */ /* 0x000eaa000c1e1b00 */
[----:B------:R-:W0:Y:S08]  /*0310*/  F2F.F32.F64 R29, R24 ;  /* 0x00000018001d7310 */ /* 0x000e300000301000 */
[----:B0-----:R-:W3:Y:S02]  /*0320*/  F2F.F64.F32 R22, R29 ;  /* 0x0000001d00167310 */ /* 0x001ee40000201800 */
[----:B---3--:R-:W-:Y:S01]  /*0330*/  DADD R22, R14, R22 ;  /* 0x000000000e167229 */ /* 0x008fe20000000016 */
[----:B------:R-:W3:Y:S05]  /*0340*/  LDG.E.64 R14, desc[UR6][R6.64+0xd00] ;  /* 0x000d0006060e7981 */ /* 0x000eea000c1e1b00 */
[----:B------:R-:W0:Y:S08]  /*0350*/  F2F.F32.F64 R29, R22 ;  /* 0x00000016001d7310 */ /* 0x000e300000301000 */
[----:B0-----:R-:W4:Y:S02]  /*0360*/  F2F.F64.F32 R24, R29 ;  /* 0x0000001d00187310 */ /* 0x001f240000201800 */
[----:B----4-:R-:W-:Y:S01]  /*0370*/  DADD R24, R12, R24 ;  /* 0x000000000c187229 */ /* 0x010fe20000000018 */
[----:B------:R-:W4:Y:S05]  /*0380*/  LDG.E.64 R12, desc[UR6][R6.64+0xe00] ;  /* 0x000e0006060c7981 */ /* 0x000f2a000c1e1b00 */
[----:B------:R-:W0:Y:S08]  /*0390*/  F2F.F32.F64 R22, R24 ;  /* 0x0000001800167310 */ /* 0x000e300000301000 */
[----:B0-----:R-:W5:Y:S02]  /*03a0*/  F2F.F64.F32 R22, R22 ;  /* 0x0000001600167310 */ /* 0x001f640000201800 */
[----:B-----5:R-:W-:Y:S01]  /*03b0*/  DADD R22, R10, R22 ;  /* 0x000000000a167229 */ /* 0x020fe20000000016 */
[----:B------:R-:W5:Y:S01]  /*03c0*/  LDG.E.64 R10, desc[UR6][R6.64+0xf00] ;  /* 0x000f0006060a7981 */ /* 0x000f62000c1e1b00 */
[----:B------:R-:W-:-:S05]  /*03d0*/  VIADD R3, R3, 0x10 ;  /* 0x0000001003037836 */ /* 0x000fca0000000000 */
[----:B------:R-:W-:-:S03]  /*03e0*/  ISETP.NE.AND P0, PT, R3, R28, PT ;  /* 0x0000001c0300720c */ /* 0x000fc60003f05270 */
[----:B------:R-:W0:Y:S08]  /*03f0*/  F2F.F32.F64 R23, R22 ;  /* 0x0000001600177310 */ /* 0x000e300000301000 */
[----:B0-----:R-:W0:Y:S02]  /*0400*/  F2F.F64.F32 R24, R23 ;  /* 0x0000001700187310 */ /* 0x001e240000201800 */
[----:B0-----:R-:W-:-:S10]  /*0410*/  DADD R20, R20, R24 ;  /* 0x0000000014147229 */ /* 0x001fd40000000018 */
[----:B------:R-:W0:Y:S08]  /*0420*/  F2F.F32.F64 R20, R20 ;  /* 0x0000001400147310 */ /* 0x000e300000301000 */
[----:B0-----:R-:W0:Y:S02]  /*0430*/  F2F.F64.F32 R20, R20 ;  /* 0x0000001400147310 */ /* 0x001e240000201800 */
[----:B0-----:R-:W-:-:S10]  /*0440*/  DADD R18, R18, R20 ;  /* 0x0000000012127229 */ /* 0x001fd40000000014 */
[----:B------:R-:W0:Y:S08]  /*0450*/  F2F.F32.F64 R18, R18 ;  /* 0x0000001200127310 */ /* 0x000e300000301000 */
[----:B0-----:R-:W2:Y:S02]  /*0460*/  F2F.F64.F32 R18, R18 ;  /* 0x0000001200127310 */ /* 0x001ea40000201800 */
[----:B--2---:R-:W-:-:S10]  /*0470*/  DADD R16, R16, R18 ;  /* 0x0000000010107229 */ /* 0x004fd40000000012 */
[----:B------:R-:W0:Y:S08]  /*0480*/  F2F.F32.F64 R16, R16 ;  /* 0x0000001000107310 */ /* 0x000e300000301000 */
[----:B0-----:R-:W3:Y:S02]  /*0490*/  F2F.F64.F32 R24, R16 ;  /* 0x0000001000187310 */ /* 0x001ee40000201800 */
[----:B---3--:R-:W-:Y:S01]  /*04a0*/  DADD R14, R14, R24 ;  /* 0x000000000e0e7229 */ /* 0x008fe20000000018 */
[----:B------:R-:W-:-:S02]  /*04b0*/  IMAD.MOV.U32 R24, RZ, RZ, R26 ;  /* 0x000000ffff187224 */ /* 0x000fc400078e001a */
[----:B------:R-:W-:-:S07]  /*04c0*/  VIADD R26, R26, 0x200 ;  /* 0x000002001a1a7836 */ /* 0x000fce0000000000 */
[----:B------:R-:W0:Y:S08]  /*04d0*/  F2F.F32.F64 R14, R14 ;  /* 0x0000000e000e7310 */ /* 0x000e300000301000 */
[----:B0-----:R-:W4:Y:S02]  /*04e0*/  F2F.F64.F32 R22, R14 ;  /* 0x0000000e00167310 */ /* 0x001f240000201800 */
[----:B----4-:R-:W-:-:S10]  /*04f0*/  DADD R12, R12, R22 ;  /* 0x000000000c0c7229 */ /* 0x010fd40000000016 */
[----:B------:R-:W0:Y:S08]  /*0500*/  F2F.F32.F64 R12, R12 ;  /* 0x0000000c000c7310 */ /* 0x000e300000301000 */
[----:B0-----:R-:W5:Y:S02]  /*0510*/  F2F.F64.F32 R20, R12 ;  /* 0x0000000c00147310 */ /* 0x001f640000201800 */
[----:B-----5:R-:W-:-:S06]  /*0520*/  DADD R10, R10, R20 ;  /* 0x000000000a0a7229 */ /* 0x020fcc0000000014 */
[----:B------:R0:W1:Y:S01]  /*0530*/  F2F.F32.F64 R29, R10 ;  /* 0x0000000a001d7310 */ /* 0x0000620000301000 */
[----:B------:R-:W-:Y:S05]  /*0540*/  @P0 BRA `(.L_x_1) ;  /* 0xfffffff800e00947 */ /* 0x000fea000383ffff */
[----:B------:R-:W-:Y:S05]  /*0550*/  BSYNC.RECONVERGENT B0 ;  /* 0x0000000000007941 */ /* 0x000fea0003800200 */
.L_x_0:
[----:B------:R-:W-:Y:S01]  /*0560*/  ISETP.NE.AND P0, PT, R27, RZ, PT ;  /* 0x000000ff1b00720c */ /* 0x000fe20003f05270 */
[----:B------:R-:W-:-:S12]  /*0570*/  BSSY.RECONVERGENT B0, `(.L_x_2) ;  /* 0x0000057000007945 */ /* 0x000fd80003800200 */
[----:B------:R-:W-:Y:S05]  /*0580*/  @!P0 BRA `(.L_x_3) ;  /* 0x0000000400548947 */ /* 0x000fea0003800000 */
[----:B------:R-:W-:Y:S01]  /*0590*/  ISETP.GE.U32.AND P0, PT, R27, 0x8, PT ;  /* 0x000000081b00780c */ /* 0x000fe20003f06070 */
[----:B------:R-:W-:Y:S01]  /*05a0*/  BSSY.RECONVERGENT B1, `(.L_x_4) ;  /* 0x0000025000017945 */ /* 0x000fe20003800200 */
[----:B------:R-:W-:-:S04]  /*05b0*/  LOP3.LUT R3, R4, 0x7, RZ, 0xc0, !PT ;  /* 0x0000000704037812 */ /* 0x000fc800078ec0ff */
[----:B------:R-:W-:-:S07]  /*05c0*/  ISETP.NE.AND P1, PT, R3, RZ, PT ;  /* 0x000000ff0300720c */ /* 0x000fce0003f25270 */
[----:B------:R-:W-:Y:S06]  /*05d0*/  @!P0 BRA `(.L_x_5) ;  /* 0x0000000000848947 */ /* 0x000fec0003800000 */
[----:B0-----:R-:W2:Y:S04]  /*05e0*/  LDG.E.64 R10, desc[UR6][R6.64+0x1000] ;  /* 0x00100006060a7981 */ /* 0x001ea8000c1e1b00 */
[----:B------:R-:W3:Y:S04]  /*05f0*/  LDG.E.64 R12, desc[UR6][R6.64+0x1100] ;  /* 0x00110006060c7981 */ /* 0x000ee8000c1e1b00 */
[----:B------:R-:W4:Y:S04]  /*0600*/  LDG.E.64 R14, desc[UR6][R6.64+0x1200] ;  /* 0x00120006060e7981 */ /* 0x000f28000c1e1b00 */
[----:B------:R-:W5:Y:S04]  /*0610*/  LDG.E.64 R16, desc[UR6][R6.64+0x1300] ;  /* 0x0013000606107981 */ /* 0x000f68000c1e1b00 */
[----:B------:R-:W5:Y:S04]  /*0620*/  LDG.E.64 R18, desc[UR6][R6.64+0x1400] ;  /* 0x0014000606127981 */ /* 0x000f68000c1e1b00 */
[----:B------:R-:W5:Y:S04]  /*0630*/  LDG.E.64 R20, desc[UR6][R6.64+0x1500] ;  /* 0x0015000606147981 */ /* 0x000f68000c1e1b00 */
[----:B------:R-:W5:Y:S04]  /*0640*/  LDG.E.64 R22, desc[UR6][R6.64+0x1600] ;  /* 0x0016000606167981 */ /* 0x000f68000c1e1b00 */
[----:B------:R0:W5:Y:S01]  /*0650*/  LDG.E.64 R26, desc[UR6][R6.64+0x1700] ;  /* 0x00170006061a7981 */ /* 0x000162000c1e1b00 */
[----:B-1----:R-:W2:Y:S02]  /*0660*/  F2F.F64.F32 R28, R29 ;  /* 0x0000001d001c7310 */ /* 0x002ea40000201800 */
[----:B--2---:R-:W-:-:S06]  /*0670*/  DADD R10, R10, R28 ;  /* 0x000000000a0a7229 */ /* 0x004fcc000000001c */
[----:B------:R-:W1:Y:S08]  /*0680*/  F2F.F32.F64 R25, R10 ;  /* 0x0000000a00197310 */ /* 0x000e700000301000 */
[----:B-1----:R-:W3:Y:S02]  /*0690*/  F2F.F64.F32 R10, R25 ;  /* 0x00000019000a7310 */ /* 0x002ee40000201800 */
[----:B---3--:R-:W-:-:S10]  /*06a0*/  DADD R12, R12, R10 ;  /* 0x000000000c0c7229 */ /* 0x008fd4000000000a */
[----:B------:R-:W1:Y:S08]  /*06b0*/  F2F.F32.F64 R12, R12 ;  /* 0x0000000c000c7310 */ /* 0x000e700000301000 */
[----:B-1----:R-:W4:Y:S02]  /*06c0*/  F2F.F64.F32 R10, R12 ;  /* 0x0000000c000a7310 */ /* 0x002f240000201800 */
[----:B----4-:R-:W-:-:S10]  /*06d0*/  DADD R14, R14, R10 ;  /* 0x000000000e0e7229 */ /* 0x010fd4000000000a */
[----:B------:R-:W0:Y:S08]  /*06e0*/  F2F.F32.F64 R14, R14 ;  /* 0x0000000e000e7310 */ /* 0x000e300000301000 */
[----:B0-----:R-:W5:Y:S02]  /*06f0*/  F2F.F64.F32 R6, R14 ;  /* 0x0000000e00067310 */ /* 0x001f640000201800 */
[----:B-----5:R-:W-:-:S10]  /*0700*/  DADD R6, R16, R6 ;  /* 0x0000000010067229 */ /* 0x020fd40000000006 */
[----:B------:R-:W0:Y:S08]  /*0710*/  F2F.F32.F64 R6, R6 ;  /* 0x0000000600067310 */ /* 0x000e300000301000 */
[----:B0-----:R-:W0:Y:S02]  /*0720*/  F2F.F64.F32 R16, R6 ;  /* 0x0000000600107310 */ /* 0x001e240000201800 */
[----:B0-----:R-:W-:-:S10]  /*0730*/  DADD R16, R18, R16 ;  /* 0x0000000012107229 */ /* 0x001fd40000000010 */
        /* <DEDUP_REMOVED lines=8> */
[----:B0-----:R-:W-:Y:S01]  /*07c0*/  DADD R14, R26, R14 ;  /* 0x000000001a0e7229 */ /* 0x001fe2000000000e */
[----:B------:R-:W-:-:S05]  /*07d0*/  VIADD R26, R24, 0x300 ;  /* 0x00000300181a7836 */ /* 0x000fca0000000000 */
[----:B------:R2:W3:Y:S05]  /*07e0*/  F2F.F32.F64 R29, R14 ;  /* 0x0000000e001d7310 */ /* 0x0004ea0000301000 */
.L_x_5:
[----:B------:R-:W-:Y:S05]  /*07f0*/  BSYNC.RECONVERGENT B1 ;  /* 0x0000000000017941 */ /* 0x000fea0003800200 */
.L_x_4:
[----:B------:R-:W-:Y:S05]  /*0800*/  @!P1 BRA `(.L_x_3) ;  /* 0x0000000000b49947 */ /* 0x000fea0003800000 */
[----:B------:R-:W-:Y:S01]  /*0810*/  ISETP.GE.U32.AND P1, PT, R3, 0x4, PT ;  /* 0x000000040300780c */ /* 0x000fe20003f26070 */
[----:B------:R-:W-:Y:S01]  /*0820*/  BSSY.RECONVERGENT B1, `(.L_x_6) ;  /* 0x000001c000017945 */ /* 0x000fe20003800200 */
[----:B------:R-:W-:-:S04]  /*0830*/  LOP3.LUT R4, R4, 0x3, RZ, 0xc0, !PT ;  /* 0x0000000304047812 */ /* 0x000fc800078ec0ff */
[----:B------:R-:W-:-:S07]  /*0840*/  ISETP.NE.AND P0, PT, R4, RZ, PT ;  /* 0x000000ff0400720c */ /* 0x000fce0003f05270 */
[----:B------:R-:W-:Y:S06]  /*0850*/  @!P1 BRA `(.L_x_7) ;  /* 0x0000000000609947 */ /* 0x000fec0003800000 */
[----:B--2---:R-:W-:Y:S01]  /*0860*/  IMAD.IADD R15, R5, 0x1, R26 ;  /* 0x00000001050f7824 */ /* 0x004fe200078e021a */
[----:B------:R-:W2:Y:S03]  /*0870*/  LDCU.64 UR4, c[0x0][0x380] ;  /* 0x00007000ff0477ac */ /* 0x000ea60008000a00 */
[----:B------:R-:W-:-:S06]  /*0880*/  IMAD.WIDE.U32 R14, R15, 0x8, R8 ;  /* 0x000000080f0e7825 */ /* 0x000fcc00078e0008 */
[----:B------:R-:W4:Y:S01]  /*0890*/  LDG.E.64 R14, desc[UR6][R14.64] ;  /* 0x000000060e0e7981 */ /* 0x000f22000c1e1b00 */
[----:B------:R-:W-:-:S05]  /*08a0*/  IADD3 R3, P1, PT, R5, R26, RZ ;  /* 0x0000001a05037210 */ /* 0x000fca0007f3e0ff */
[----:B------:R-:W-:Y:S01]  /*08b0*/  IMAD.X R6, RZ, RZ, RZ, P1 ;  /* 0x000000ffff067224 */ /* 0x000fe200008e06ff */
[----:B--2---:R-:W-:-:S04]  /*08c0*/  LEA R18, P1, R3, UR4, 0x3 ;  /* 0x0000000403127c11 */ /* 0x004fc8000f8218ff */
[----:B------:R-:W-:-:S05]  /*08d0*/  LEA.HI.X R19, R3, UR5, R6, 0x3, P1 ;  /* 0x0000000503137c11 */ /* 0x000fca00088f1c06 */
[----:B------:R-:W2:Y:S04]  /*08e0*/  LDG.E.64 R12, desc[UR6][R18.64+0x100] ;  /* 0x00010006120c7981 */ /* 0x000ea8000c1e1b00 */
[----:B------:R-:W5:Y:S04]  /*08f0*/  LDG.E.64 R6, desc[UR6][R18.64+0x200] ;  /* 0x0002000612067981 */ /* 0x000f68000c1e1b00 */
[----:B0-----:R-:W5:Y:S01]  /*0900*/  LDG.E.64 R10, desc[UR6][R18.64+0x300] ;  /* 0x00030006120a7981 */ /* 0x001f62000c1e1b00 */
[----:B-1-3--:R-:W4:Y:S01]  /*0910*/  F2F.F64.F32 R16, R29 ;  /* 0x0000001d00107310 */ /* 0x00af220000201800 */
[----:B------:R-:W-:Y:S01]  /*0920*/  VIADD R26, R26, 0x80 ;  /* 0x000000801a1a7836 */ /* 0x000fe20000000000 */
[----:B----4-:R-:W-:-:S10]  /*0930*/  DADD R16, R16, R14 ;  /* 0x0000000010107229 */ /* 0x010fd4000000000e */
[----:B------:R-:W0:Y:S08]  /*0940*/  F2F.F32.F64 R16, R16 ;  /* 0x0000001000107310 */ /* 0x000e300000301000 */
[----:B0-----:R-:W2:Y:S02]  /*0950*/  F2F.F64.F32 R14, R16 ;  /* 0x00000010000e7310 */ /* 0x001ea40000201800 */
[----:B--2---:R-:W-:-:S10]  /*0960*/  DADD R12, R12, R14 ;  /* 0x000000000c0c7229 */ /* 0x004fd4000000000e */
[----:B------:R-:W0:Y:S08]  /*0970*/  F2F.F32.F64 R12, R12 ;  /* 0x0000000c000c7310 */ /* 0x000e300000301000 */
[----:B0-----:R-:W5:Y:S02]  /*0980*/  F2F.F64.F32 R14, R12 ;  /* 0x0000000c000e7310 */ /* 0x001f640000201800 */
[----:B-----5:R-:W-:-:S10]  /*0990*/  DADD R6, R6, R14 ;  /* 0x0000000006067229 */ /* 0x020fd4000000000e */
[----:B------:R-:W0:Y:S08]  /*09a0*/  F2F.F32.F64 R6, R6 ;  /* 0x0000000600067310 */ /* 0x000e300000301000 */
[----:B0-----:R-:W0:Y:S02]  /*09b0*/  F2F.F64.F32 R14, R6 ;  /* 0x00000006000e7310 */ /* 0x001e240000201800 */
[----:B0-----:R-:W-:-:S06]  /*09c0*/  DADD R10, R10, R14 ;  /* 0x000000000a0a7229 */ /* 0x001fcc000000000e */
[----:B------:R4:W0:Y:S05]  /*09d0*/  F2F.F32.F64 R29, R10 ;  /* 0x0000000a001d7310 */ /* 0x00082a0000301000 */
.L_x_7:
[----:B------:R-:W-:Y:S05]  /*09e0*/  BSYNC.RECONVERGENT B1 ;  /* 0x0000000000017941 */ /* 0x000fea0003800200 */
.L_x_6:
[----:B------:R-:W-:Y:S05]  /*09f0*/  @!P0 BRA `(.L_x_3) ;  /* 0x0000000000388947 */ /* 0x000fea0003800000 */
[----:B------:R-:W-:Y:S02]  /*0a00*/  IMAD.IADD R5, R5, 0x1, R26 ;  /* 0x0000000105057824 */ /* 0x000fe400078e021a */
[----:B------:R-:W-:Y:S02]  /*0a10*/  IMAD.MOV R3, RZ, RZ, -R4 ;  /* 0x000000ffff037224 */ /* 0x000fe400078e0a04 */
[----:B------:R-:W-:-:S04]  /*0a20*/  IMAD.WIDE.U32 R8, R5, 0x8, R8 ;  /* 0x0000000805087825 */ /* 0x000fc800078e0008 */
[----:B------:R-:W-:Y:S02]  /*0a30*/  IMAD.MOV.U32 R6, RZ, RZ, R8 ;  /* 0x000000ffff067224 */ /* 0x000fe400078e0008 */
[----:B------:R-:W-:-:S07]  /*0a40*/  IMAD.MOV.U32 R7, RZ, RZ, R9 ;  /* 0x000000ffff077224 */ /* 0x000fce00078e0009 */
.L_x_8:
[----:B0-----:R5:W2:Y:S01]  /*0a50*/  LDG.E.64 R4, desc[UR6][R6.64] ;  /* 0x0000000606047981 */ /* 0x001aa2000c1e1b00 */
[----:B01-3--:R-:W2:Y:S01]  /*0a60*/  F2F.F64.F32 R8, R29 ;  /* 0x0000001d00087310 */ /* 0x00bea20000201800 */
[----:B------:R-:W-:-:S05]  /*0a70*/  VIADD R3, R3, 0x1 ;  /* 0x0000000103037836 */ /* 0x000fca0000000000 */
[----:B------:R-:W-:Y:S02]  /*0a80*/  ISETP.NE.AND P0, PT, R3, RZ, PT ;  /* 0x000000ff0300720c */ /* 0x000fe40003f05270 */
[----:B-----5:R-:W-:-:S05]  /*0a90*/  IADD3 R6, P1, PT, R6, 0x100, RZ ;  /* 0x0000010006067810 */ /* 0x020fca0007f3e0ff */
[----:B------:R-:W-:Y:S01]  /*0aa0*/  IMAD.X R7, RZ, RZ, R7, P1 ;  /* 0x000000ffff077224 */ /* 0x000fe200008e0607 */
[----:B--2---:R-:W-:-:S06]  /*0ab0*/  DADD R4, R8, R4 ;  /* 0x0000000008047229 */ /* 0x004fcc0000000004 */
[----:B------:R0:W1:Y:S01]  /*0ac0*/  F2F.F32.F64 R29, R4 ;  /* 0x00000004001d7310 */ /* 0x0000620000301000 */
[----:B------:R-:W-:Y:S05]  /*0ad0*/  @P0 BRA `(.L_x_8) ;  /* 0xfffffffc00dc0947 */ /* 0x000fea000383ffff */
.L_x_3:
[----:B------:R-:W-:Y:S05]  /*0ae0*/  BSYNC.RECONVERGENT B0 ;  /* 0x0000000000007941 */ /* 0x000fea0003800200 */
.L_x_2:
[----:B------:R-:W5:Y:S01]  /*0af0*/  S2UR UR5, SR_CgaCtaId ;  /* 0x00000000000579c3 */ /* 0x000f620000008800 */
[----:B01-3--:R-:W0:Y:S01]  /*0b00*/  F2F.F64.F32 R4, R29 ;  /* 0x0000001d00047310 */ /* 0x00be220000201800 */
[----:B------:R-:W-:Y:S01]  /*0b10*/  UMOV UR4, 0x400 ;  /* 0x0000040000047882 */ /* 0x000fe20000000000 */
[----:B------:R-:W1:Y:S01]  /*0b20*/  LDCU UR8, c[0x0][0x360] ;  /* 0x00006c00ff0877ac */ /* 0x000e620008000800 */
[----:B------:R-:W-:Y:S01]  /*0b30*/  ISETP.NE.AND P0, PT, R0, RZ, PT ;  /* 0x000000ff0000720c */ /* 0x000fe20003f05270 */
[----:B-1----:R-:W-:Y:S02]  /*0b40*/  UISETP.GE.U32.AND UP0, UPT, UR8, 0x2, UPT ;  /* 0x000000020800788c */ /* 0x002fe4000bf06070 */
[----:B-----5:R-:W-:-:S06]  /*0b50*/  ULEA UR4, UR5, UR4, 0x18 ;  /* 0x0000000405047291 */ /* 0x020fcc000f8ec0ff */
[----:B------:R-:W-:-:S05]  /*0b60*/  LEA R3, R0, UR4, 0x3 ;  /* 0x0000000400037c11 */ /* 0x000fca000f8e18ff */
[----:B0-----:R0:W-:Y:S01]  /*0b70*/  STS.64 [R3], R4 ;  /* 0x0000000403007388 */ /* 0x0011e20000000a00 */
[----:B------:R-:W-:Y:S06]  /*0b80*/  BAR.SYNC.DEFER_BLOCKING 0x0 ;  /* 0x0000000000007b1d */ /* 0x000fec0000010000 */
[----:B------:R-:W-:Y:S05]  /*0b90*/  BRA.U !UP0, `(.L_x_9) ;  /* 0x0000000108307547 */ /* 0x000fea000b800000 */
[----:B------:R-:W-:-:S07]  /*0ba0*/  IMAD.U32 R8, RZ, RZ, UR8 ;  /* 0x00000008ff087e24 */ /* 0x000fce000f8e00ff */
.L_x_10:
[----:B----4-:R-:W-:-:S04]  /*0bb0*/  SHF.R.U32.HI R10, RZ, 0x1, R8 ;  /* 0x00000001ff0a7819 */ /* 0x010fc80000011608 */
[----:B------:R-:W-:-:S13]  /*0bc0*/  ISETP.GE.U32.AND P1, PT, R0, R10, PT ;  /* 0x0000000a0000720c */ /* 0x000fda0003f26070 */
[----:B------:R-:W-:Y:S01]  /*0bd0*/  @!P1 IMAD R9, R10, 0x8, R3 ;  /* 0x000000080a099824 */ /* 0x000fe200078e0203 */
[----:B------:R-:W-:Y:S04]  /*0be0*/  @!P1 LDS.64 R6, [R3] ;  /* 0x0000000003069984 */ /* 0x000fe80000000a00 */
[----:B0-----:R-:W0:Y:S02]  /*0bf0*/  @!P1 LDS.64 R4, [R9] ;  /* 0x0000000009049984 */ /* 0x001e240000000a00 */
[----:B0-----:R-:W-:-:S07]  /*0c00*/  @!P1 DADD R4, R4, R6 ;  /* 0x0000000004049229 */ /* 0x001fce0000000006 */
[----:B------:R1:W-:Y:S01]  /*0c10*/  @!P1 STS.64 [R3], R4 ;  /* 0x0000000403009388 */ /* 0x0003e20000000a00 */
[----:B------:R-:W-:Y:S01]  /*0c20*/  BAR.SYNC.DEFER_BLOCKING 0x0 ;  /* 0x0000000000007b1d */ /* 0x000fe20000010000 */
[----:B------:R-:W-:Y:S01]  /*0c30*/  ISETP.GT.U32.AND P1, PT, R8, 0x3, PT ;  /* 0x000000030800780c */ /* 0x000fe20003f24070 */
[----:B------:R-:W-:-:S12]  /*0c40*/  IMAD.MOV.U32 R8, RZ, RZ, R10 ;  /* 0x000000ffff087224 */ /* 0x000fd800078e000a */
[----:B-1----:R-:W-:Y:S05]  /*0c50*/  @P1 BRA `(.L_x_10) ;  /* 0xfffffffc00d41947 */ /* 0x002fea000383ffff */
.L_x_9:
[----:B------:R-:W-:Y:S05]  /*0c60*/  @P0 EXIT ;  /* 0x000000000000094d */ /* 0x000fea0003800000 */
[----:B------:R-:W1:Y:S01]  /*0c70*/  S2UR UR5, SR_CgaCtaId ;  /* 0x00000000000579c3 */ /* 0x000e620000008800 */
[----:B0-----:R-:W0:Y:S01]  /*0c80*/  MUFU.RCP64H R5, 10240 ;  /* 0x40c4000000057908 */ /* 0x001e220000001800 */
[----:B------:R-:W-:Y:S01]  /*0c90*/  UMOV UR4, 0x400 ;  /* 0x0000040000047882 */ /* 0x000fe20000000000 */
[----:B----4-:R-:W-:Y:S02]  /*0ca0*/  IMAD.MOV.U32 R10, RZ, RZ, 0x0 ;  /* 0x00000000ff0a7424 */ /* 0x010fe400078e00ff */
[----:B------:R-:W-:Y:S02]  /*0cb0*/  IMAD.MOV.U32 R11, RZ, RZ, 0x40c40000 ;  /* 0x40c40000ff0b7424 */ /* 0x000fe400078e00ff */
[----:B------:R-:W-:-:S06]  /*0cc0*/  IMAD.MOV.U32 R4, RZ, RZ, 0x1 ;  /* 0x00000001ff047424 */ /* 0x000fcc00078e00ff */
[----:B0-----:R-:W-:Y:S01]  /*0cd0*/  DFMA R8, R4, -R10, 1 ;  /* 0x3ff000000408742b */ /* 0x001fe2000000080a */
[----:B-1----:R-:W-:-:S07]  /*0ce0*/  ULEA UR4, UR5, UR4, 0x18 ;  /* 0x0000000405047291 */ /* 0x002fce000f8ec0ff */
[----:B------:R-:W-:Y:S02]  /*0cf0*/  DFMA R8, R8, R8, R8 ;  /* 0x000000080808722b */ /* 0x000fe40000000008 */
[----:B------:R-:W0:Y:S06]  /*0d00*/  LDS.64 R6, [UR4] ;  /* 0x00000004ff067984 */ /* 0x000e2c0008000a00 */
[----:B------:R-:W-:-:S08]  /*0d10*/  DFMA R8, R4, R8, R4 ;  /* 0x000000080408722b */ /* 0x000fd00000000004 */
[----:B------:R-:W-:-:S08]  /*0d20*/  DFMA R4, R8, -R10, 1 ;  /* 0x3ff000000804742b */ /* 0x000fd0000000080a */
[----:B------:R-:W-:-:S08]  /*0d30*/  DFMA R4, R8, R4, R8 ;  /* 0x000000040804722b */ /* 0x000fd00000000008 */
[----:B0-----:R-:W-:Y:S01]  /*0d40*/  DMUL R8, R6, R4 ;  /* 0x0000000406087228 */ /* 0x001fe20000000000 */
[----:B------:R-:W-:-:S07]  /*0d50*/  FSETP.GEU.AND P1, PT, |R7|, 6.5827683646048100446e-37, PT ;  /* 0x036000000700780b */ /* 0x000fce0003f2e200 */
[----:B------:R-:W-:-:S08]  /*0d60*/  DFMA R10, R8, -10240, R6 ;  /* 0xc0c40000080a782b */ /* 0x000fd00000000006 */
[----:B------:R-:W-:-:S10]  /*0d70*/  DFMA R4, R4, R10, R8 ;  /* 0x0000000a0404722b */ /* 0x000fd40000000008 */
[----:B------:R-:W-:-:S05]  /*0d80*/  FFMA R0, RZ, 6.125, R5 ;  /* 0x40c40000ff007823 */ /* 0x000fca0000000005 */
[----:B------:R-:W-:-:S13]  /*0d90*/  FSETP.GT.AND P0, PT, |R0|, 1.469367938527859385e-39, PT ;  /* 0x001000000000780b */ /* 0x000fda0003f04200 */
[----:B------:R-:W-:Y:S05]  /*0da0*/  @P0 BRA P1, `(.L_x_11) ;  /* 0x0000000000100947 */ /* 0x000fea0000800000 */
[----:B------:R-:W-:-:S07]  /*0db0*/  MOV R0, 0xdd0 ;  /* 0x00000dd000007802 */ /* 0x000fce0000000f00 */
[----:B--2---:R-:W-:Y:S05]  /*0dc0*/  CALL.REL.NOINC `($__internal_0_$__cuda_sm20_div_rn_f64_full) ;  /* 0x0000000000187944 */ /* 0x004fea0003c00000 */
[----:B------:R-:W-:Y:S02]  /*0dd0*/  IMAD.MOV.U32 R4, RZ, RZ, R12 ;  /* 0x000000ffff047224 */ /* 0x000fe400078e000c */
[----:B------:R-:W-:-:S07]  /*0de0*/  IMAD.MOV.U32 R5, RZ, RZ, R13 ;  /* 0x000000ffff057224 */ /* 0x000fce00078e000d */
.L_x_11:
[----:B------:R-:W0:Y:S02]  /*0df0*/  LDC.64 R6, c[0x0][0x388] ;  /* 0x0000e200ff067b82 */ /* 0x000e240000000a00 */
[----:B0-----:R-:W-:-:S05]  /*0e00*/  IMAD.WIDE.U32 R2, R2, 0x8, R6 ;  /* 0x0000000802027825 */ /* 0x001fca00078e0006 */
[----:B------:R-:W-:Y:S01]  /*0e10*/  STG.E.64 desc[UR6][R2.64], R4 ;  /* 0x0000000402007986 */ /* 0x000fe2000c101b06 */
[----:B------:R-:W-:Y:S05]  /*0e20*/  EXIT ;  /* 0x000000000000794d */ /* 0x000fea0003800000 */
        .weak           $__internal_0_$__cuda_sm20_div_rn_f64_full
        .type           $__internal_0_$__cuda_sm20_div_rn_f64_full,@function
        .size           $__internal_0_$__cuda_sm20_div_rn_f64_full,(.L_x_22 - $__internal_0_$__cuda_sm20_div_rn_f64_full)
$__internal_0_$__cuda_sm20_div_rn_f64_full:
[----:B------:R-:W-:Y:S01]  /*0e30*/  IMAD.MOV.U32 R5, RZ, RZ, 0x3ff40000 ;  /* 0x3ff40000ff057424 */ /* 0x000fe200078e00ff */
[----:B------:R-:W-:Y:S01]  /*0e40*/  MOV R4, 0x0 ;  /* 0x0000000000047802 */ /* 0x000fe20000000f00 */
[----:B------:R-:W-:Y:S01]  /*0e50*/  IMAD.MOV.U32 R8, RZ, RZ, 0x1 ;  /* 0x00000001ff087424 */ /* 0x000fe200078e00ff */
[C---:B------:R-:W-:Y:S01]  /*0e60*/  FSETP.GEU.AND P1, PT, |R7|.reuse, 1.469367938527859385e-39, PT ;  /* 0x001000000700780b */ /* 0x040fe20003f2e200 */
[----:B------:R-:W0:Y:S01]  /*0e70*/  MUFU.RCP64H R9, R5 ;  /* 0x0000000500097308 */ /* 0x000e220000001800 */
[----:B------:R-:W-:Y:S01]  /*0e80*/  LOP3.LUT R3, R7, 0x7ff00000, RZ, 0xc0, !PT ;  /* 0x7ff0000007037812 */ /* 0x000fe200078ec0ff */
[----:B------:R-:W-:Y:S02]  /*0e90*/  IMAD.MOV.U32 R13, RZ, RZ, 0x1ca00000 ;  /* 0x1ca00000ff0d7424 */ /* 0x000fe400078e00ff */
[----:B------:R-:W-:Y:S01]  /*0ea0*/  IMAD.MOV.U32 R19, RZ, RZ, 0x40c00000 ;  /* 0x40c00000ff137424 */ /* 0x000fe200078e00ff */
[----:B------:R-:W-:Y:S01]  /*0eb0*/  ISETP.GE.U32.AND P0, PT, R3, 0x40c00000, PT ;  /* 0x40c000000300780c */ /* 0x000fe20003f06070 */
[----:B------:R-:W-:-:S02]  /*0ec0*/  IMAD.MOV.U32 R18, RZ, RZ, R3 ;  /* 0x000000ffff127224 */ /* 0x000fc400078e0003 */
[----:B------:R-:W-:Y:S01]  /*0ed0*/  VIADD R20, R19, 0xffffffff ;  /* 0xffffffff13147836 */ /* 0x000fe20000000000 */
[----:B------:R-:W-:Y:S01]  /*0ee0*/  SEL R13, R13, 0x63400000, !P0 ;  /* 0x634000000d0d7807 */ /* 0x000fe20004000000 */
[----:B0-----:R-:W-:-:S08]  /*0ef0*/  DFMA R10, R8, -R4, 1 ;  /* 0x3ff00000080a742b */ /* 0x001fd00000000804 */
[----:B------:R-:W-:-:S08]  /*0f00*/  DFMA R10, R10, R10, R10 ;  /* 0x0000000a0a0a722b */ /* 0x000fd0000000000a */
[----:B------:R-:W-:Y:S01]  /*0f10*/  DFMA R14, R8, R10, R8 ;  /* 0x0000000a080e722b */ /* 0x000fe20000000008 */
[C-C-:B------:R-:W-:Y:S01]  /*0f20*/  @!P1 LOP3.LUT R10, R13.reuse, 0x80000000, R7.reuse, 0xf8, !PT ;  /* 0x800000000d0a9812 */ /* 0x140fe200078ef807 */
[----:B------:R-:W-:Y:S01]  /*0f30*/  IMAD.MOV.U32 R8, RZ, RZ, R6 ;  /* 0x000000ffff087224 */ /* 0x000fe200078e0006 */
[----:B------:R-:W-:Y:S02]  /*0f40*/  LOP3.LUT R9, R13, 0x800fffff, R7, 0xf8, !PT ;  /* 0x800fffff0d097812 */ /* 0x000fe400078ef807 */
[----:B------:R-:W-:Y:S01]  /*0f50*/  @!P1 LOP3.LUT R11, R10, 0x100000, RZ, 0xfc, !PT ;  /* 0x001000000a0b9812 */ /* 0x000fe200078efcff */
[----:B------:R-:W-:Y:S02]  /*0f60*/  @!P1 IMAD.MOV.U32 R10, RZ, RZ, RZ ;  /* 0x000000ffff0a9224 */ /* 0x000fe400078e00ff */
[----:B------:R-:W-:-:S04]  /*0f70*/  DFMA R16, R14, -R4, 1 ;  /* 0x3ff000000e10742b */ /* 0x000fc80000000804 */
[----:B------:R-:W-:-:S04]  /*0f80*/  @!P1 DFMA R8, R8, 2, -R10 ;  /* 0x400000000808982b */ /* 0x000fc8000000080a */
[----:B------:R-:W-:-:S06]  /*0f90*/  DFMA R16, R14, R16, R14 ;  /* 0x000000100e10722b */ /* 0x000fcc000000000e */
[----:B------:R-:W-:Y:S02]  /*0fa0*/  @!P1 LOP3.LUT R18, R9, 0x7ff00000, RZ, 0xc0, !PT ;  /* 0x7ff0000009129812 */ /* 0x000fe400078ec0ff */
[----:B------:R-:W-:-:S03]  /*0fb0*/  DMUL R10, R16, R8 ;  /* 0x00000008100a7228 */ /* 0x000fc60000000000 */
[----:B------:R-:W-:-:S05]  /*0fc0*/  VIADD R12, R18, 0xffffffff ;  /* 0xffffffff120c7836 */ /* 0x000fca0000000000 */
[----:B------:R-:W-:Y:S01]  /*0fd0*/  DFMA R14, R10, -R4, R8 ;  /* 0x800000040a0e722b */ /* 0x000fe20000000008 */
[----:B------:R-:W-:-:S04]  /*0fe0*/  ISETP.GT.U32.AND P0, PT, R12, 0x7feffffe, PT ;  /* 0x7feffffe0c00780c */ /* 0x000fc80003f04070 */
[----:B------:R-:W-:-:S03]  /*0ff0*/  ISETP.GT.U32.OR P0, PT, R20, 0x7feffffe, P0 ;  /* 0x7feffffe1400780c */ /* 0x000fc60000704470 */
[----:B------:R-:W-:-:S10]  /*1000*/  DFMA R10, R16, R14, R10 ;  /* 0x0000000e100a722b */ /* 0x000fd4000000000a */
[----:B------:R-:W-:Y:S05]  /*1010*/  @P0 BRA `(.L_x_12) ;  /* 0x0000000000680947 */ /* 0x000fea0003800000 */
[----:B------:R-:W-:-:S05]  /*1020*/  IMAD.MOV.U32 R6, RZ, RZ, 0x40c00000 ;  /* 0x40c00000ff067424 */ /* 0x000fca00078e00ff */
[----:B------:R-:W-:-:S04]  /*1030*/  VIADDMNMX R3, R3, -R6, 0xb9600000, !PT ;  /* 0xb960000003037446 */ /* 0x000fc80007800906 */
[----:B------:R-:W-:-:S05]  /*1040*/  VIMNMX R6, PT, PT, R3, 0x46a00000, PT ;  /* 0x46a0000003067848 */ /* 0x000fca0003fe0100 */
[----:B------:R-:W-:Y:S01]  /*1050*/  IMAD.IADD R3, R6, 0x1, -R13 ;  /* 0x0000000106037824 */ /* 0x000fe200078e0a0d */
[----:B------:R-:W-:-:S03]  /*1060*/  MOV R6, RZ ;  /* 0x000000ff00067202 */ /* 0x000fc60000000f00 */
[----:B------:R-:W-:-:S06]  /*1070*/  VIADD R7, R3, 0x7fe00000 ;  /* 0x7fe0000003077836 */ /* 0x000fcc0000000000 */
[----:B------:R-:W-:-:S10]  /*1080*/  DMUL R12, R10, R6 ;  /* 0x000000060a0c7228 */ /* 0x000fd40000000000 */
[----:B------:R-:W-:-:S13]  /*1090*/  FSETP.GTU.AND P0, PT, |R13|, 1.469367938527859385e-39, PT ;  /* 0x001000000d00780b */ /* 0x000fda0003f0c200 */
[----:B------:R-:W-:Y:S05]  /*10a0*/  @P0 BRA `(.L_x_13) ;  /* 0x0000000000880947 */ /* 0x000fea0003800000 */
[----:B------:R-:W-:Y:S01]  /*10b0*/  DFMA R4, R10, -R4, R8 ;  /* 0x800000040a04722b */ /* 0x000fe20000000008 */
[----:B------:R-:W-:-:S09]  /*10c0*/  IMAD.MOV.U32 R6, RZ, RZ, RZ ;  /* 0x000000ffff067224 */ /* 0x000fd200078e00ff */
[C---:B------:R-:W-:Y:S02]  /*10d0*/  FSETP.NEU.AND P0, PT, R5.reuse, RZ, PT ;  /* 0x000000ff0500720b */ /* 0x040fe40003f0d000 */
[----:B------:R-:W-:-:S04]  /*10e0*/  LOP3.LUT R4, R5, 0x40c40000, RZ, 0x3c, !PT ;  /* 0x40c4000005047812 */ /* 0x000fc800078e3cff */
[----:B------:R-:W-:-:S04]  /*10f0*/  LOP3.LUT R9, R4, 0x80000000, RZ, 0xc0, !PT ;  /* 0x8000000004097812 */ /* 0x000fc800078ec0ff */
[----:B------:R-:W-:-:S03]  /*1100*/  LOP3.LUT R7, R9, R7, RZ, 0xfc, !PT ;  /* 0x0000000709077212 */ /* 0x000fc600078efcff */
[----:B------:R-:W-:Y:S05]  /*1110*/  @!P0 BRA `(.L_x_13) ;  /* 0x00000000006c8947 */ /* 0x000fea0003800000 */
[----:B------:R-:W-:Y:S01]  /*1120*/  IMAD.MOV R5, RZ, RZ, -R3 ;  /* 0x000000ffff057224 */ /* 0x000fe200078e0a03 */
[----:B------:R-:W-:Y:S01]  /*1130*/  DMUL.RP R6, R10, R6 ;  /* 0x000000060a067228 */ /* 0x000fe20000008000 */
[----:B------:R-:W-:Y:S01]  /*1140*/  IMAD.MOV.U32 R4, RZ, RZ, RZ ;  /* 0x000000ffff047224 */ /* 0x000fe200078e00ff */
[----:B------:R-:W-:-:S05]  /*1150*/  IADD3 R3, PT, PT, -R3, -0x43300000, RZ ;  /* 0xbcd0000003037810 */ /* 0x000fca0007ffe1ff */
[----:B------:R-:W-:-:S03]  /*1160*/  DFMA R4, R12, -R4, R10 ;  /* 0x800000040c04722b */ /* 0x000fc6000000000a */
[----:B------:R-:W-:-:S07]  /*1170*/  LOP3.LUT R9, R7, R9, RZ, 0x3c, !PT ;  /* 0x0000000907097212 */ /* 0x000fce00078e3cff */
[----:B------:R-:W-:-:S04]  /*1180*/  FSETP.NEU.AND P0, PT, |R5|, R3, PT ;  /* 0x000000030500720b */ /* 0x000fc80003f0d200 */
[----:B------:R-:W-:Y:S02]  /*1190*/  FSEL R12, R6, R12, !P0 ;  /* 0x0000000c060c7208 */ /* 0x000fe40004000000 */
[----:B------:R-:W-:Y:S01]  /*11a0*/  FSEL R13, R9, R13, !P0 ;  /* 0x0000000d090d7208 */ /* 0x000fe20004000000 */
[----:B------:R-:W-:Y:S06]  /*11b0*/  BRA `(.L_x_13) ;  /* 0x0000000000447947 */ /* 0x000fec0003800000 */
.L_x_12:
[----:B------:R-:W-:-:S14]  /*11c0*/  DSETP.NAN.AND P0, PT, R6, R6, PT ;  /* 0x000000060600722a */ /* 0x000fdc0003f08000 */
[----:B------:R-:W-:Y:S05]  /*11d0*/  @P0 BRA `(.L_x_14) ;  /* 0x0000000000340947 */ /* 0x000fea0003800000 */
[----:B------:R-:W-:Y:S01]  /*11e0*/  ISETP.NE.AND P0, PT, R18, R19, PT ;  /* 0x000000131200720c */ /* 0x000fe20003f05270 */
[----:B------:R-:W-:Y:S02]  /*11f0*/  IMAD.MOV.U32 R12, RZ, RZ, 0x0 ;  /* 0x00000000ff0c7424 */ /* 0x000fe400078e00ff */
[----:B------:R-:W-:-:S10]  /*1200*/  IMAD.MOV.U32 R13, RZ, RZ, -0x80000 ;  /* 0xfff80000ff0d7424 */ /* 0x000fd400078e00ff */
[----:B------:R-:W-:Y:S05]  /*1210*/  @!P0 BRA `(.L_x_13) ;  /* 0x00000000002c8947 */ /* 0x000fea0003800000 */
[----:B------:R-:W-:Y:S02]  /*1220*/  ISETP.NE.AND P0, PT, R18, 0x7ff00000, PT ;  /* 0x7ff000001200780c */ /* 0x000fe40003f05270 */
[----:B------:R-:W-:Y:S02]  /*1230*/  LOP3.LUT R6, R7, 0x40c40000, RZ, 0x3c, !PT ;  /* 0x40c4000007067812 */ /* 0x000fe400078e3cff */
[----:B------:R-:W-:Y:S02]  /*1240*/  ISETP.EQ.OR P0, PT, R19, RZ, !P0 ;  /* 0x000000ff1300720c */ /* 0x000fe40004702670 */
[----:B------:R-:W-:-:S11]  /*1250*/  LOP3.LUT R13, R6, 0x80000000, RZ, 0xc0, !PT ;  /* 0x80000000060d7812 */ /* 0x000fd600078ec0ff */
[----:B------:R-:W-:Y:S01]  /*1260*/  @P0 LOP3.LUT R3, R13, 0x7ff00000, RZ, 0xfc, !PT ;  /* 0x7ff000000d030812 */ /* 0x000fe200078efcff */
[----:B------:R-:W-:Y:S02]  /*1270*/  @!P0 IMAD.MOV.U32 R12, RZ, RZ, RZ ;  /* 0x000000ffff0c8224 */ /* 0x000fe400078e00ff */
[----:B------:R-:W-:Y:S02]  /*1280*/  @P0 IMAD.MOV.U32 R12, RZ, RZ, RZ ;  /* 0x000000ffff0c0224 */ /* 0x000fe400078e00ff */
[----:B------:R-:W-:Y:S01]  /*1290*/  @P0 IMAD.MOV.U32 R13, RZ, RZ, R3 ;  /* 0x000000ffff0d0224 */ /* 0x000fe200078e0003 */
[----:B------:R-:W-:Y:S06]  /*12a0*/  BRA `(.L_x_13) ;  /* 0x0000000000087947 */ /* 0x000fec0003800000 */
.L_x_14:
[----:B------:R-:W-:Y:S01]  /*12b0*/  LOP3.LUT R13, R7, 0x80000, RZ, 0xfc, !PT ;  /* 0x00080000070d7812 */ /* 0x000fe200078efcff */
[----:B------:R-:W-:-:S07]  /*12c0*/  IMAD.MOV.U32 R12, RZ, RZ, R6 ;  /* 0x000000ffff0c7224 */ /* 0x000fce00078e0006 */
.L_x_13:
[----:B------:R-:W-:Y:S02]  /*12d0*/  IMAD.MOV.U32 R4, RZ, RZ, R0 ;  /* 0x000000ffff047224 */ /* 0x000fe400078e0000 */
[----:B------:R-:W-:-:S04]  /*12e0*/  IMAD.MOV.U32 R5, RZ, RZ, 0x0 ;  /* 0x00000000ff057424 */ /* 0x000fc800078e00ff */
[----:B------:R-:W-:Y:S05]  /*12f0*/  RET.REL.NODEC R4 `(_Z16mediasmatrizfastPdS_) ;  /* 0xffffffec04407950 */ /* 0x000fea0003c3ffff */
.L_x_15:
[----:B------:R-:W-:-:S00]  /*1300*/  BRA `(.L_x_15) ;  /* 0xfffffffc00fc7947 */ /* 0x000fc0000383ffff */
[----:B------:R-:W-:-:S00]  /*1310*/  NOP ;  /* 0x0000000000007918 */ /* 0x000fc00000000000 */
        /* <DEDUP_REMOVED lines=14> */
.L_x_22:


//--------------------- .text._Z17mediasmatriznaivePdS_ --------------------------
	.section	.text._Z17mediasmatriznaivePdS_,"ax",@progbits
	.align	128
        .global         _Z17mediasmatriznaivePdS_
        .type           _Z17mediasmatriznaivePdS_,@function
        .size           _Z17mediasmatriznaivePdS_,(.L_x_23 - _Z17mediasmatriznaivePdS_)
        .other          _Z17mediasmatriznaivePdS_,@"STO_CUDA_ENTRY STV_DEFAULT"
_Z17mediasmatriznaivePdS_:
.text._Z17mediasmatriznaivePdS_:
[----:B------:R-:W-:Y:S01]  /*0000*/  LDC R1, c[0x0][0x37c] ;  /* 0x0000df00ff017b82 */ /* 0x000fe20000000800 */
[----:B------:R-:W0:Y:S02]  /*0010*/  S2R R0, SR_CTAID.X ;  /* 0x0000000000007919 */ /* 0x000e240000002500 */
[----:B0-----:R-:W-:-:S13]  /*0020*/  ISETP.GT.U32.AND P0, PT, R0, 0x3ff, PT ;  /* 0x000003ff0000780c */ /* 0x001fda0003f04070 */
[----:B------:R-:W-:Y:S05]  /*0030*/  @P0 EXIT ;  /* 0x000000000000094d */ /* 0x000fea0003800000 */
[----:B------:R-:W0:Y:S01]  /*0040*/  LDC.64 R2, c[0x0][0x380] ;  /* 0x0000e000ff027b82 */ /* 0x000e220000000a00 */
[----:B------:R-:W-:Y:S01]  /*0050*/  IMAD R5, R0, 0x2800, RZ ;  /* 0x0000280000057824 */ /* 0x000fe200078e02ff */
[----:B------:R-:W-:Y:S01]  /*0060*/  CS2R R16, SRZ ;  /* 0x0000000000107805 */ /* 0x000fe2000001ff00 */
[----:B------:R-:W1:Y:S01]  /*0070*/  LDCU.64 UR6, c[0x0][0x358] ;  /* 0x00006b00ff0677ac */ /* 0x000e620008000a00 */
[----:B------:R-:W-:Y:S01]  /*0080*/  UMOV UR4, URZ ;  /* 0x000000ff00047c82 */ /* 0x000fe20008000000 */
[----:B0-----:R-:W-:-:S03]  /*0090*/  IMAD.WIDE.U32 R2, R5, 0x8, R2 ;  /* 0x0000000805027825 */ /* 0x001fc600078e0002 */
[----:B------:R-:W-:-:S05]  /*00a0*/  IADD3 R4, P0, PT, R2, 0x80, RZ ;  /* 0x0000008002047810 */ /* 0x000fca0007f1e0ff */
[----:B-1----:R-:W-:-:S08]  /*00b0*/  IMAD.X R5, RZ, RZ, R3, P0 ;  /* 0x000000ffff057224 */ /* 0x002fd000000e0603 */
.L_x_16:
[----:B------:R-:W2:Y:S04]  /*00c0*/  LDG.E.64 R22, desc[UR6][R4.64+-0x80] ;  /* 0xffff800604167981 */ /* 0x000ea8000c1e1b00 */
[----:B------:R-:W3:Y:S04]  /*00d0*/  LDG.E.64 R20, desc[UR6][R4.64+-0x78] ;  /* 0xffff880604147981 */ /* 0x000ee8000c1e1b00 */
[----:B------:R-:W4:Y:S04]  /*00e0*/  LDG.E.64 R24, desc[UR6][R4.64+-0x70] ;  /* 0xffff900604187981 */ /* 0x000f28000c1e1b00 */
[----:B------:R-:W5:Y:S04]  /*00f0*/  LDG.E.64 R2, desc[UR6][R4.64+-0x68] ;  /* 0xffff980604027981 */ /* 0x000f68000c1e1b00 */
[----:B------:R-:W5:Y:S04]  /*0100*/  LDG.E.64 R14, desc[UR6][R4.64+-0x60] ;  /* 0xffffa006040e7981 */ /* 0x000f68000c1e1b00 */
[----:B------:R-:W5:Y:S04]  /*0110*/  LDG.E.64 R12, desc[UR6][R4.64+-0x58] ;  /* 0xffffa806040c7981 */ /* 0x000f68000c1e1b00 */
[----:B------:R-:W5:Y:S04]  /*0120*/  LDG.E.64 R10, desc[UR6][R4.64+-0x50] ;  /* 0xffffb006040a7981 */ /* 0x000f68000c1e1b00 */
[----:B------:R-:W5:Y:S04]  /*0130*/  LDG.E.64 R8, desc[UR6][R4.64+-0x48] ;  /* 0xffffb80604087981 */ /* 0x000f68000c1e1b00 */
[----:B------:R-:W5:Y:S04]  /*0140*/  LDG.E.64 R6, desc[UR6][R4.64+-0x40] ;  /* 0xffffc00604067981 */ /* 0x000f68000c1e1b00 */
[----:B------:R-:W5:Y:S01]  /*0150*/  LDG.E.64 R18, desc[UR6][R4.64+-0x38] ;  /* 0xffffc80604127981 */ /* 0x000f62000c1e1b00 */
[----:B--2---:R-:W-:-:S03]  /*0160*/  DADD R16, R22, R16 ;  /* 0x0000000016107229 */ /* 0x004fc60000000010 */
[----:B------:R-:W2:Y:S05]  /*0170*/  LDG.E.64 R22, desc[UR6][R4.64+-0x30] ;  /* 0xffffd00604167981 */ /* 0x000eaa000c1e1b00 */
[----:B---3--:R-:W-:Y:S01]  /*0180*/  DADD R16, R16, R20 ;  /* 0x0000000010107229 */ /* 0x008fe20000000014 */
[----:B------:R-:W3:Y:S07]  /*0190*/  LDG.E.64 R20, desc[UR6][R4.64+-0x28] ;  /* 0xffffd80604147981 */ /* 0x000eee000c1e1b00 */
[----:B----4-:R-:W-:-:S02]  /*01a0*/  DADD R24, R16, R24 ;  /* 0x0000000010187229 */ /* 0x010fc40000000018 */
[----:B------:R-:W4:Y:S06]  /*01b0*/  LDG.E.64 R16, desc[UR6][R4.64+-0x20] ;  /* 0xffffe00604107981 */ /* 0x000f2c000c1e1b00 */
[----:B-----5:R-:W-:Y:S01]  /*01c0*/  DADD R24, R24, R2 ;  /* 0x0000000018187229 */ /* 0x020fe20000000002 */
[----:B------:R-:W5:Y:S07]  /*01d0*/  LDG.E.64 R2, desc[UR6][R4.64+-0x18] ;  /* 0xffffe80604027981 */ /* 0x000f6e000c1e1b00 */
[----:B------:R-:W-:Y:S01]  /*01e0*/  DADD R24, R24, R14 ;  /* 0x0000000018187229 */ /* 0x000fe2000000000e */
        /* <DEDUP_REMOVED lines=11> */
[----:B--2---:R-:W-:Y:S01]  /*02a0*/  DADD R24, R24, R22 ;  /* 0x0000000018187229 */ /* 0x004fe20000000016 */
[----:B------:R-:W2:Y:S07]  /*02b0*/  LDG.E.64 R22, desc[UR6][R4.64+0x20] ;  /* 0x0000200604167981 */ /* 0x000eae000c1e1b00 */
[----:B---3--:R-:W-:Y:S01]  /*02c0*/  DADD R24, R24, R20 ;  /* 0x0000000018187229 */ /* 0x008fe20000000014 */
[----:B------:R-:W3:Y:S07]  /*02d0*/  LDG.E.64 R20, desc[UR6][R4.64+0x28] ;  /* 0x0000280604147981 */ /* 0x000eee000c1e1b00 */
[----:B----4-:R-:W-:Y:S01]  /*02e0*/  DADD R24, R24, R16 ;  /* 0x0000000018187229 */ /* 0x010fe20000000010 */
[----:B------:R-:W4:Y:S07]  /*02f0*/  LDG.E.64 R16, desc[UR6][R4.64+0x30] ;  /* 0x0000300604107981 */ /* 0x000f2e000c1e1b00 */
        /* <DEDUP_REMOVED lines=17> */
[----:B------:R0:W3:Y:S01]  /*0410*/  LDG.E.64 R20, desc[UR6][R4.64+0x78] ;  /* 0x0000780604147981 */ /* 0x0000e2000c1e1b00 */
[----:B------:R-:W-:-:S04]  /*0420*/  UIADD3 UR4, UPT, UPT, UR4, 0x20, URZ ;  /* 0x0000002004047890 */ /* 0x000fc8000fffe0ff */
[----:B------:R-:W-:Y:S02]  /*0430*/  UISETP.NE.AND UP0, UPT, UR4, 0x2800, UPT ;  /* 0x000028000400788c */ /* 0x000fe4000bf05270 */
[----:B----4-:R-:W-:Y:S01]  /*0440*/  DADD R16, R24, R16 ;  /* 0x0000000018107229 */ /* 0x010fe20000000010 */
[----:B0-----:R-:W-:-:S07]  /*0450*/  IADD3 R4, P0, PT, R4, 0x100, RZ ;  /* 0x0000010004047810 */ /* 0x001fce0007f1e0ff */
[----:B-----5:R-:W-:Y:S01]  /*0460*/  DADD R2, R16, R2 ;  /* 0x0000000010027229 */ /* 0x020fe20000000002 */
[----:B------:R-:W-:-:S07]  /*0470*/  IMAD.X R5, RZ, RZ, R5, P0 ;  /* 0x000000ffff057224 */ /* 0x000fce00000e0605 */
[----:B------:R-:W-:-:S08]  /*0480*/  DADD R2, R2, R14 ;  /* 0x0000000002027229 */ /* 0x000fd0000000000e */
[----:B------:R-:W-:-:S08]  /*0490*/  DADD R2, R2, R12 ;  /* 0x0000000002027229 */ /* 0x000fd0000000000c */
[----:B------:R-:W-:-:S08]  /*04a0*/  DADD R2, R2, R10 ;  /* 0x0000000002027229 */ /* 0x000fd0000000000a */
[----:B------:R-:W-:-:S08]  /*04b0*/  DADD R2, R2, R8 ;  /* 0x0000000002027229 */ /* 0x000fd00000000008 */
[----:B------:R-:W-:-:S08]  /*04c0*/  DADD R2, R2, R6 ;  /* 0x0000000002027229 */ /* 0x000fd00000000006 */
[----:B------:R-:W-:-:S08]  /*04d0*/  DADD R2, R2, R18 ;  /* 0x0000000002027229 */ /* 0x000fd00000000012 */
[----:B--2---:R-:W-:-:S08]  /*04e0*/  DADD R2, R2, R22 ;  /* 0x0000000002027229 */ /* 0x004fd00000000016 */
[----:B---3--:R-:W-:Y:S01]  /*04f0*/  DADD R16, R2, R20 ;  /* 0x0000000002107229 */ /* 0x008fe20000000014 */
[----:B------:R-:W-:Y:S10]  /*0500*/  BRA.U UP0, `(.L_x_16) ;  /* 0xfffffff900ec7547 */ /* 0x000ff4000b83ffff */
[----:B------:R-:W0:Y:S01]  /*0510*/  MUFU.RCP64H R3, 10240 ;  /* 0x40c4000000037908 */ /* 0x000e220000001800 */
[----:B------:R-:W-:Y:S01]  /*0520*/  IMAD.MOV.U32 R6, RZ, RZ, 0x0 ;  /* 0x00000000ff067424 */ /* 0x000fe200078e00ff */
[----:B------:R-:W-:Y:S01]  /*0530*/  FSETP.GEU.AND P1, PT, |R17|, 6.5827683646048100446e-37, PT ;  /* 0x036000001100780b */ /* 0x000fe20003f2e200 */
[----:B------:R-:W-:Y:S02]  /*0540*/  IMAD.MOV.U32 R7, RZ, RZ, 0x40c40000 ;  /* 0x40c40000ff077424 */ /* 0x000fe400078e00ff */
[----:B------:R-:W-:-:S06]  /*0550*/  IMAD.MOV.U32 R2, RZ, RZ, 0x1 ;  /* 0x00000001ff027424 */ /* 0x000fcc00078e00ff */
[----:B0-----:R-:W-:-:S08]  /*0560*/  DFMA R4, R2, -R6, 1 ;  /* 0x3ff000000204742b */ /* 0x001fd00000000806 */
[----:B------:R-:W-:-:S08]  /*0570*/  DFMA R4, R4, R4, R4 ;  /* 0x000000040404722b */ /* 0x000fd00000000004 */
[----:B------:R-:W-:-:S08]  /*0580*/  DFMA R4, R2, R4, R2 ;  /* 0x000000040204722b */ /* 0x000fd00000000002 */
[----:B------:R-:W-:-:S08]  /*0590*/  DFMA R2, R4, -R6, 1 ;  /* 0x3ff000000402742b */ /* 0x000fd00000000806 */
[----:B------:R-:W-:-:S08]  /*05a0*/  DFMA R2, R4, R2, R4 ;  /* 0x000000020402722b */ /* 0x000fd00000000004 */
[----:B------:R-:W-:-:S08]  /*05b0*/  DMUL R4, R16, R2 ;  /* 0x0000000210047228 */ /* 0x000fd00000000000 */
[----:B------:R-:W-:-:S08]  /*05c0*/  DFMA R6, R4, -10240, R16 ;  /* 0xc0c400000406782b */ /* 0x000fd00000000010 */
[----:B------:R-:W-:-:S10]  /*05d0*/  DFMA R2, R2, R6, R4 ;  /* 0x000000060202722b */ /* 0x000fd40000000004 */
[----:B------:R-:W-:-:S05]  /*05e0*/  FFMA R4, RZ, 6.125, R3 ;  /* 0x40c40000ff047823 */ /* 0x000fca0000000003 */
[----:B------:R-:W-:-:S13]  /*05f0*/  FSETP.GT.AND P0, PT, |R4|, 1.469367938527859385e-39, PT ;  /* 0x001000000400780b */ /* 0x000fda0003f04200 */
[----:B------:R-:W-:Y:S05]  /*0600*/  @P0 BRA P1, `(.L_x_17) ;  /* 0x0000000000080947 */ /* 0x000fea0000800000 */
[----:B------:R-:W-:-:S07]  /*0610*/  MOV R4, 0x630 ;  /* 0x0000063000047802 */ /* 0x000fce0000000f00 */
[----:B------:R-:W-:Y:S05]  /*0620*/  CALL.REL.NOINC `($__internal_1_$__cuda_sm20_div_rn_f64_full) ;  /* 0x0000000000107944 */ /* 0x000fea0003c00000 */
.L_x_17:
[----:B------:R-:W0:Y:S02]  /*0630*/  LDC.64 R4, c[0x0][0x388] ;  /* 0x0000e200ff047b82 */ /* 0x000e240000000a00 */
[----:B0-----:R-:W-:-:S05]  /*0640*/  IMAD.WIDE.U32 R4, R0, 0x8, R4 ;  /* 0x0000000800047825 */ /* 0x001fca00078e0004 */
[----:B------:R-:W-:Y:S01]  /*0650*/  STG.E.64 desc[UR6][R4.64], R2 ;  /* 0x0000000204007986 */ /* 0x000fe2000c101b06 */
[----:B------:R-:W-:Y:S05]  /*0660*/  EXIT ;  /* 0x000000000000794d */ /* 0x000fea0003800000 */
        .weak           $__internal_1_$__cuda_sm20_div_rn_f64_full
        .type           $__internal_1_$__cuda_sm20_div_rn_f64_full,@function
        .size           $__internal_1_$__cuda_sm20_div_rn_f64_full,(.L_x_23 - $__internal_1_$__cuda_sm20_div_rn_f64_full)
$__internal_1_$__cuda_sm20_div_rn_f64_full:
[----:B------:R-:W-:Y:S01]  /*0670*/  IMAD.MOV.U32 R3, RZ, RZ, 0x3ff40000 ;  /* 0x3ff40000ff037424 */ /* 0x000fe200078e00ff */
[C---:B------:R-:W-:Y:S01]  /*0680*/  FSETP.GEU.AND P1, PT, |R17|.reuse, 1.469367938527859385e-39, PT ;  /* 0x001000001100780b */ /* 0x040fe20003f2e200 */
[----:B------:R-:W-:Y:S01]  /*0690*/  IMAD.MOV.U32 R2, RZ, RZ, 0x0 ;  /* 0x00000000ff027424 */ /* 0x000fe200078e00ff */
[----:B------:R-:W-:Y:S01]  /*06a0*/  LOP3.LUT R5, R17, 0x7ff00000, RZ, 0xc0, !PT ;  /* 0x7ff0000011057812 */ /* 0x000fe200078ec0ff */
[----:B------:R-:W0:Y:S01]  /*06b0*/  MUFU.RCP64H R7, R3 ;  /* 0x0000000300077308 */ /* 0x000e220000001800 */
[----:B------:R-:W-:Y:S02]  /*06c0*/  IMAD.MOV.U32 R6, RZ, RZ, 0x1 ;  /* 0x00000001ff067424 */ /* 0x000fe400078e00ff */
[----:B------:R-:W-:Y:S01]  /*06d0*/  IMAD.MOV.U32 R11, RZ, RZ, 0x1ca00000 ;  /* 0x1ca00000ff0b7424 */ /* 0x000fe200078e00ff */
[----:B------:R-:W-:Y:S01]  /*06e0*/  ISETP.GE.U32.AND P0, PT, R5, 0x40c00000, PT ;  /* 0x40c000000500780c */ /* 0x000fe20003f06070 */
[----:B------:R-:W-:Y:S02]  /*06f0*/  IMAD.MOV.U32 R18, RZ, RZ, R5 ;  /* 0x000000ffff127224 */ /* 0x000fe400078e0005 */
[----:B------:R-:W-:Y:S01]  /*0700*/  IMAD.MOV.U32 R19, RZ, RZ, 0x40c00000 ;  /* 0x40c00000ff137424 */ /* 0x000fe200078e00ff */
[----:B------:R-:W-:-:S03]  /*0710*/  SEL R11, R11, 0x63400000, !P0 ;  /* 0x634000000b0b7807 */ /* 0x000fc60004000000 */
[----:B------:R-:W-:Y:S01]  /*0720*/  VIADD R20, R19, 0xffffffff ;  /* 0xffffffff13147836 */ /* 0x000fe20000000000 */
        /* <DEDUP_REMOVED lines=19> */
[----:B------:R-:W-:Y:S02]  /*0860*/  IMAD.MOV.U32 R10, RZ, RZ, 0x40c00000 ;  /* 0x40c00000ff0a7424 */ /* 0x000fe400078e00ff */
[----:B------:R-:W-:-:S03]  /*0870*/  IMAD.MOV.U32 R12, RZ, RZ, RZ ;  /* 0x000000ffff0c7224 */ /* 0x000fc600078e00ff */
[----:B------:R-:W-:-:S04]  /*0880*/  VIADDMNMX R5, R5, -R10, 0xb9600000, !PT ;  /* 0xb960000005057446 */ /* 0x000fc8000780090a */
[----:B------:R-:W-:-:S05]  /*0890*/  VIMNMX R10, PT, PT, R5, 0x46a00000, PT ;  /* 0x46a00000050a7848 */ /* 0x000fca0003fe0100 */
[----:B------:R-:W-:-:S04]  /*08a0*/  IMAD.IADD R14, R10, 0x1, -R11 ;  /* 0x000000010a0e7824 */ /* 0x000fc800078e0a0b */
        /* <DEDUP_REMOVED lines=11> */
[----:B------:R-:W-:Y:S02]  /*0960*/  IMAD.MOV R3, RZ, RZ, -R14 ;  /* 0x000000ffff037224 */ /* 0x000fe400078e0a0e */
[----:B------:R-:W-:-:S06]  /*0970*/  IMAD.MOV.U32 R2, RZ, RZ, RZ ;  /* 0x000000ffff027224 */ /* 0x000fcc00078e00ff */
[----:B------:R-:W-:Y:S02]  /*0980*/  DFMA R2, R10, -R2, R8 ;  /* 0x800000020a02722b */ /* 0x000fe40000000008 */
[----:B------:R-:W-:-:S04]  /*0990*/  DMUL.RP R8, R8, R12 ;  /* 0x0000000c08087228 */ /* 0x000fc80000008000 */
[----:B------:R-:W-:-:S04]  /*09a0*/  IADD3 R2, PT, PT, -R14, -0x43300000, RZ ;  /* 0xbcd000000e027810 */ /* 0x000fc80007ffe1ff */
[----:B------:R-:W-:Y:S02]  /*09b0*/  FSETP.NEU.AND P0, PT, |R3|, R2, PT ;  /* 0x000000020300720b */ /* 0x000fe40003f0d200 */
[----:B------:R-:W-:Y:S02]  /*09c0*/  LOP3.LUT R5, R9, R5, RZ, 0x3c, !PT ;  /* 0x0000000509057212 */ /* 0x000fe400078e3cff */
[----:B------:R-:W-:Y:S02]  /*09d0*/  FSEL R10, R8, R10, !P0 ;  /* 0x0000000a080a7208 */ /* 0x000fe40004000000 */
[----:B------:R-:W-:Y:S01]  /*09e0*/  FSEL R11, R5, R11, !P0 ;  /* 0x0000000b050b7208 */ /* 0x000fe20004000000 */
[----:B------:R-:W-:Y:S06]  /*09f0*/  BRA `(.L_x_19) ;  /* 0x0000000000447947 */ /* 0x000fec0003800000 */
.L_x_18:
        /* <DEDUP_REMOVED lines=15> */
.L_x_20:
[----:B------:R-:W-:Y:S01]  /*0af0*/  LOP3.LUT R11, R17, 0x80000, RZ, 0xfc, !PT ;  /* 0x00080000110b7812 */ /* 0x000fe200078efcff */
[----:B------:R-:W-:-:S07]  /*0b00*/  IMAD.MOV.U32 R10, RZ, RZ, R16 ;  /* 0x000000ffff0a7224 */ /* 0x000fce00078e0010 */
.L_x_19:
[----:B------:R-:W-:Y:S02]  /*0b10*/  IMAD.MOV.U32 R5, RZ, RZ, 0x0 ;  /* 0x00000000ff057424 */ /* 0x000fe400078e00ff */
[----:B------:R-:W-:Y:S02]  /*0b20*/  IMAD.MOV.U32 R2, RZ, RZ, R10 ;  /* 0x000000ffff027224 */ /* 0x000fe400078e000a */
[----:B------:R-:W-:Y:S01]  /*0b30*/  IMAD.MOV.U32 R3, RZ, RZ, R11 ;  /* 0x000000ffff037224 */ /* 0x000fe200078e000b */
[----:B------:R-:W-:Y:S06]  /*0b40*/  RET.REL.NODEC R4 `(_Z17mediasmatriznaivePdS_) ;  /* 0xfffffff4042c7950 */ /* 0x000fec0003c3ffff */
.L_x_21:
        /* <DEDUP_REMOVED lines=11> */
.L_x_23:


//--------------------- .nv.shared._Z16mediasmatrizfastPdS_ --------------------------
	.section	.nv.shared._Z16mediasmatrizfastPdS_,"aw",@nobits
	.sectionflags	@""
	.align	8
.nv.shared._Z16mediasmatrizfastPdS_:
	.zero		1280


//--------------------- .nv.shared.reserved.0     --------------------------
	.section	.nv.shared.reserved.0,"aw",@nobits
	.weak		__nv_reservedSMEM_offset_0_alias
	.size		__nv_reservedSMEM_offset_0_alias, 0, 64
	.other		__nv_reservedSMEM_offset_0_alias,@"STO_CUDA_RESERVED_SHARED STV_DEFAULT"
__nv_reservedSMEM_offset_0_alias:
	.zero		0
	.zero		64


//--------------------- .nv.constant0._Z16mediasmatrizfastPdS_ --------------------------
	.section	.nv.constant0._Z16mediasmatrizfastPdS_,"a",@progbits
	.sectionflags	@""
	.align	4
.nv.constant0._Z16mediasmatrizfastPdS_:
	.zero		912


//--------------------- .nv.constant0._Z17mediasmatriznaivePdS_ --------------------------
	.section	.nv.constant0._Z17mediasmatriznaivePdS_,"a",@progbits
	.sectionflags	@""
	.align	4
.nv.constant0._Z17mediasmatriznaivePdS_:
	.zero		912


//--------------------- SYMBOLS --------------------------

	.type		.nv.reservedSmem.offset0,@object
	.size		.nv.reservedSmem.offset0,0x4
	.type		.nv.reservedSmem.cap,@object
	.size		.nv.reservedSmem.cap,0x4
